//
// Generated by NVIDIA NVVM Compiler
//
// Compiler Build ID: CL-36424714
// Cuda compilation tools, release 13.0, V13.0.88
// Based on NVVM 20.0.0
//

.version 9.0
.target sm_100
.address_size 64

	// .globl	_ZN3cub18CUB_300001_SM_10006detail11EmptyKernelIvEEvv
.global .align 1 .b8 _ZN34_INTERNAL_77c9c493_4_k_cu_cae704ae4cuda3std3__45__cpo5beginE[1];
.global .align 1 .b8 _ZN34_INTERNAL_77c9c493_4_k_cu_cae704ae4cuda3std3__45__cpo3endE[1];
.global .align 1 .b8 _ZN34_INTERNAL_77c9c493_4_k_cu_cae704ae4cuda3std3__45__cpo6cbeginE[1];
.global .align 1 .b8 _ZN34_INTERNAL_77c9c493_4_k_cu_cae704ae4cuda3std3__45__cpo4cendE[1];
.global .align 1 .b8 _ZN34_INTERNAL_77c9c493_4_k_cu_cae704ae4cuda3std3__45__cpo6rbeginE[1];
.global .align 1 .b8 _ZN34_INTERNAL_77c9c493_4_k_cu_cae704ae4cuda3std3__45__cpo4rendE[1];
.global .align 1 .b8 _ZN34_INTERNAL_77c9c493_4_k_cu_cae704ae4cuda3std3__45__cpo7crbeginE[1];
.global .align 1 .b8 _ZN34_INTERNAL_77c9c493_4_k_cu_cae704ae4cuda3std3__45__cpo5crendE[1];
.global .align 1 .b8 _ZN34_INTERNAL_77c9c493_4_k_cu_cae704ae4cuda3std3__436_GLOBAL__N__77c9c493_4_k_cu_cae704ae6ignoreE[1];
.global .align 1 .b8 _ZN34_INTERNAL_77c9c493_4_k_cu_cae704ae4cuda3std3__419piecewise_constructE[1];
.global .align 1 .b8 _ZN34_INTERNAL_77c9c493_4_k_cu_cae704ae4cuda3std3__48in_placeE[1];
.global .align 1 .b8 _ZN34_INTERNAL_77c9c493_4_k_cu_cae704ae4cuda3std3__420unreachable_sentinelE[1];
.global .align 1 .b8 _ZN34_INTERNAL_77c9c493_4_k_cu_cae704ae4cuda3std3__47nulloptE[1];
.global .align 1 .b8 _ZN34_INTERNAL_77c9c493_4_k_cu_cae704ae4cuda3std3__48unexpectE[1];
.global .align 1 .b8 _ZN34_INTERNAL_77c9c493_4_k_cu_cae704ae4cuda3std6ranges3__45__cpo4swapE[1];
.global .align 1 .b8 _ZN34_INTERNAL_77c9c493_4_k_cu_cae704ae4cuda3std6ranges3__45__cpo9iter_moveE[1];
.global .align 1 .b8 _ZN34_INTERNAL_77c9c493_4_k_cu_cae704ae4cuda3std6ranges3__45__cpo5beginE[1];
.global .align 1 .b8 _ZN34_INTERNAL_77c9c493_4_k_cu_cae704ae4cuda3std6ranges3__45__cpo3endE[1];
.global .align 1 .b8 _ZN34_INTERNAL_77c9c493_4_k_cu_cae704ae4cuda3std6ranges3__45__cpo6cbeginE[1];
.global .align 1 .b8 _ZN34_INTERNAL_77c9c493_4_k_cu_cae704ae4cuda3std6ranges3__45__cpo4cendE[1];
.global .align 1 .b8 _ZN34_INTERNAL_77c9c493_4_k_cu_cae704ae4cuda3std6ranges3__45__cpo7advanceE[1];
.global .align 1 .b8 _ZN34_INTERNAL_77c9c493_4_k_cu_cae704ae4cuda3std6ranges3__45__cpo9iter_swapE[1];
.global .align 1 .b8 _ZN34_INTERNAL_77c9c493_4_k_cu_cae704ae4cuda3std6ranges3__45__cpo4nextE[1];
.global .align 1 .b8 _ZN34_INTERNAL_77c9c493_4_k_cu_cae704ae4cuda3std6ranges3__45__cpo4prevE[1];
.global .align 1 .b8 _ZN34_INTERNAL_77c9c493_4_k_cu_cae704ae4cuda3std6ranges3__45__cpo4dataE[1];
.global .align 1 .b8 _ZN34_INTERNAL_77c9c493_4_k_cu_cae704ae4cuda3std6ranges3__45__cpo5cdataE[1];
.global .align 1 .b8 _ZN34_INTERNAL_77c9c493_4_k_cu_cae704ae4cuda3std6ranges3__45__cpo4sizeE[1];
.global .align 1 .b8 _ZN34_INTERNAL_77c9c493_4_k_cu_cae704ae4cuda3std6ranges3__45__cpo5ssizeE[1];
.global .align 1 .b8 _ZN34_INTERNAL_77c9c493_4_k_cu_cae704ae4cuda3std6ranges3__45__cpo8distanceE[1];
.global .align 1 .b8 _ZN34_INTERNAL_77c9c493_4_k_cu_cae704ae6thrust24THRUST_300001_SM_1000_NS8cuda_cub3parE[1];
.global .align 1 .b8 _ZN34_INTERNAL_77c9c493_4_k_cu_cae704ae6thrust24THRUST_300001_SM_1000_NS8cuda_cub10par_nosyncE[1];
.global .align 1 .b8 _ZN34_INTERNAL_77c9c493_4_k_cu_cae704ae6thrust24THRUST_300001_SM_1000_NS6system6detail10sequential3seqE[1];
.global .align 1 .b8 _ZN34_INTERNAL_77c9c493_4_k_cu_cae704ae6thrust24THRUST_300001_SM_1000_NS6system3cpp3parE[1];
.global .align 1 .b8 _ZN34_INTERNAL_77c9c493_4_k_cu_cae704ae6thrust24THRUST_300001_SM_1000_NS12placeholders2_1E[1];
.global .align 1 .b8 _ZN34_INTERNAL_77c9c493_4_k_cu_cae704ae6thrust24THRUST_300001_SM_1000_NS12placeholders2_2E[1];
.global .align 1 .b8 _ZN34_INTERNAL_77c9c493_4_k_cu_cae704ae6thrust24THRUST_300001_SM_1000_NS12placeholders2_3E[1];
.global .align 1 .b8 _ZN34_INTERNAL_77c9c493_4_k_cu_cae704ae6thrust24THRUST_300001_SM_1000_NS12placeholders2_4E[1];
.global .align 1 .b8 _ZN34_INTERNAL_77c9c493_4_k_cu_cae704ae6thrust24THRUST_300001_SM_1000_NS12placeholders2_5E[1];
.global .align 1 .b8 _ZN34_INTERNAL_77c9c493_4_k_cu_cae704ae6thrust24THRUST_300001_SM_1000_NS12placeholders2_6E[1];
.global .align 1 .b8 _ZN34_INTERNAL_77c9c493_4_k_cu_cae704ae6thrust24THRUST_300001_SM_1000_NS12placeholders2_7E[1];
.global .align 1 .b8 _ZN34_INTERNAL_77c9c493_4_k_cu_cae704ae6thrust24THRUST_300001_SM_1000_NS12placeholders2_8E[1];
.global .align 1 .b8 _ZN34_INTERNAL_77c9c493_4_k_cu_cae704ae6thrust24THRUST_300001_SM_1000_NS12placeholders2_9E[1];
.global .align 1 .b8 _ZN34_INTERNAL_77c9c493_4_k_cu_cae704ae6thrust24THRUST_300001_SM_1000_NS12placeholders3_10E[1];
.global .align 1 .b8 _ZN34_INTERNAL_77c9c493_4_k_cu_cae704ae6thrust24THRUST_300001_SM_1000_NS3seqE[1];
.global .align 1 .b8 _ZN34_INTERNAL_77c9c493_4_k_cu_cae704ae6thrust24THRUST_300001_SM_1000_NS6deviceE[1];

.visible .entry _ZN3cub18CUB_300001_SM_10006detail11EmptyKernelIvEEvv()
{


	ret;

}
	// .globl	_ZN3cub18CUB_300001_SM_10006detail8for_each13static_kernelINS2_12policy_hub_t12policy_500_tElNS2_12op_wrapper_tIlN3tsd10JacobiStepEN6thrust24THRUST_300001_SM_1000_NS17counting_iteratorImNSA_11use_defaultESC_SC_EEEEEEvT0_T1_
.visible .entry _ZN3cub18CUB_300001_SM_10006detail8for_each13static_kernelINS2_12policy_hub_t12policy_500_tElNS2_12op_wrapper_tIlN3tsd10JacobiStepEN6thrust24THRUST_300001_SM_1000_NS17counting_iteratorImNSA_11use_defaultESC_SC_EEEEEEvT0_T1_(
	.param .u64 _ZN3cub18CUB_300001_SM_10006detail8for_each13static_kernelINS2_12policy_hub_t12policy_500_tElNS2_12op_wrapper_tIlN3tsd10JacobiStepEN6thrust24THRUST_300001_SM_1000_NS17counting_iteratorImNSA_11use_defaultESC_SC_EEEEEEvT0_T1__param_0,
	.param .align 8 .b8 _ZN3cub18CUB_300001_SM_10006detail8for_each13static_kernelINS2_12policy_hub_t12policy_500_tElNS2_12op_wrapper_tIlN3tsd10JacobiStepEN6thrust24THRUST_300001_SM_1000_NS17counting_iteratorImNSA_11use_defaultESC_SC_EEEEEEvT0_T1__param_1[48]
)
.maxntid 256
{
	.reg .pred 	%p<60>;
	.reg .b32 	%r<144>;
	.reg .b32 	%f<53>;
	.reg .b64 	%rd<172>;

	ld.param.u64 	%rd71, [_ZN3cub18CUB_300001_SM_10006detail8for_each13static_kernelINS2_12policy_hub_t12policy_500_tElNS2_12op_wrapper_tIlN3tsd10JacobiStepEN6thrust24THRUST_300001_SM_1000_NS17counting_iteratorImNSA_11use_defaultESC_SC_EEEEEEvT0_T1__param_1+16];
	ld.param.u64 	%rd70, [_ZN3cub18CUB_300001_SM_10006detail8for_each13static_kernelINS2_12policy_hub_t12policy_500_tElNS2_12op_wrapper_tIlN3tsd10JacobiStepEN6thrust24THRUST_300001_SM_1000_NS17counting_iteratorImNSA_11use_defaultESC_SC_EEEEEEvT0_T1__param_1+8];
	ld.param.u64 	%rd69, [_ZN3cub18CUB_300001_SM_10006detail8for_each13static_kernelINS2_12policy_hub_t12policy_500_tElNS2_12op_wrapper_tIlN3tsd10JacobiStepEN6thrust24THRUST_300001_SM_1000_NS17counting_iteratorImNSA_11use_defaultESC_SC_EEEEEEvT0_T1__param_1];
	ld.param.u64 	%rd72, [_ZN3cub18CUB_300001_SM_10006detail8for_each13static_kernelINS2_12policy_hub_t12policy_500_tElNS2_12op_wrapper_tIlN3tsd10JacobiStepEN6thrust24THRUST_300001_SM_1000_NS17counting_iteratorImNSA_11use_defaultESC_SC_EEEEEEvT0_T1__param_0];
	ld.param.v2.u32 	{%r27, %r28}, [_ZN3cub18CUB_300001_SM_10006detail8for_each13static_kernelINS2_12policy_hub_t12policy_500_tElNS2_12op_wrapper_tIlN3tsd10JacobiStepEN6thrust24THRUST_300001_SM_1000_NS17counting_iteratorImNSA_11use_defaultESC_SC_EEEEEEvT0_T1__param_1+40];
	ld.param.v2.u32 	{%r25, %r26}, [_ZN3cub18CUB_300001_SM_10006detail8for_each13static_kernelINS2_12policy_hub_t12policy_500_tElNS2_12op_wrapper_tIlN3tsd10JacobiStepEN6thrust24THRUST_300001_SM_1000_NS17counting_iteratorImNSA_11use_defaultESC_SC_EEEEEEvT0_T1__param_1+32];
	ld.param.v2.u32 	{%r23, %r24}, [_ZN3cub18CUB_300001_SM_10006detail8for_each13static_kernelINS2_12policy_hub_t12policy_500_tElNS2_12op_wrapper_tIlN3tsd10JacobiStepEN6thrust24THRUST_300001_SM_1000_NS17counting_iteratorImNSA_11use_defaultESC_SC_EEEEEEvT0_T1__param_1+24];
	mov.u32 	%r29, %ctaid.x;
	mul.wide.u32 	%rd1, %r29, 512;
	sub.s64 	%rd2, %rd72, %rd1;
	setp.lt.s64 	%p1, %rd2, 512;
	@%p1 bra 	$L__BB1_25;
	cvta.to.global.u64 	%rd4, %rd71;
	mov.u32 	%r88, %tid.x;
	add.s64 	%rd118, %rd69, %rd1;
	mul.lo.s32 	%r89, %r23, %r24;
	cvt.s64.s32 	%rd5, %r89;
	cvt.s64.s32 	%rd6, %r23;
	add.s32 	%r3, %r26, -1;
	add.s32 	%r4, %r27, -1;
	add.s32 	%r5, %r28, -1;
	cvt.u64.u32 	%rd119, %r88;
	add.s64 	%rd7, %rd118, %rd119;
	or.b64  	%rd120, %rd7, %rd5;
	and.b64  	%rd121, %rd120, -4294967296;
	setp.ne.s64 	%p32, %rd121, 0;
	@%p32 bra 	$L__BB1_3;
	cvt.u32.u64 	%r90, %rd5;
	cvt.u32.u64 	%r91, %rd7;
	div.u32 	%r92, %r91, %r90;
	mul.lo.s32 	%r93, %r92, %r90;
	sub.s32 	%r94, %r91, %r93;
	cvt.u64.u32 	%rd156, %r92;
	cvt.u64.u32 	%rd157, %r94;
	bra.uni 	$L__BB1_4;
$L__BB1_3:
	div.u64 	%rd156, %rd7, %rd5;
	mul.lo.s64 	%rd122, %rd156, %rd5;
	sub.s64 	%rd157, %rd7, %rd122;
$L__BB1_4:
	or.b64  	%rd123, %rd157, %rd6;
	and.b64  	%rd124, %rd123, -4294967296;
	setp.ne.s64 	%p33, %rd124, 0;
	@%p33 bra 	$L__BB1_6;
	cvt.u32.u64 	%r95, %rd6;
	cvt.u32.u64 	%r96, %rd157;
	div.u32 	%r97, %r96, %r95;
	cvt.u64.u32 	%rd158, %r97;
	bra.uni 	$L__BB1_7;
$L__BB1_6:
	div.u64 	%rd158, %rd157, %rd6;
$L__BB1_7:
	or.b64  	%rd125, %rd7, %rd6;
	and.b64  	%rd126, %rd125, -4294967296;
	setp.ne.s64 	%p34, %rd126, 0;
	@%p34 bra 	$L__BB1_9;
	cvt.u32.u64 	%r98, %rd6;
	cvt.u32.u64 	%r99, %rd7;
	rem.u32 	%r100, %r99, %r98;
	cvt.u64.u32 	%rd159, %r100;
	bra.uni 	$L__BB1_10;
$L__BB1_9:
	rem.u64 	%rd159, %rd7, %rd6;
$L__BB1_10:
	cvt.u32.u64 	%r6, %rd159;
	cvt.u32.u64 	%r7, %rd158;
	cvt.u32.u64 	%r8, %rd156;
	setp.ne.s32 	%p35, %r6, 0;
	setp.ne.s32 	%p36, %r3, %r6;
	and.pred  	%p37, %p35, %p36;
	setp.ne.s32 	%p38, %r7, 0;
	and.pred  	%p39, %p38, %p37;
	setp.ne.s32 	%p40, %r4, %r7;
	and.pred  	%p41, %p39, %p40;
	setp.ne.s32 	%p42, %r8, 0;
	and.pred  	%p43, %p42, %p41;
	setp.ne.s32 	%p44, %r5, %r8;
	shl.b64 	%rd127, %rd7, 2;
	add.s64 	%rd20, %rd4, %rd127;
	cvta.to.global.u64 	%rd128, %rd70;
	add.s64 	%rd21, %rd128, %rd127;
	and.pred  	%p45, %p43, %p44;
	@%p45 bra 	$L__BB1_12;
	ld.global.f32 	%f39, [%rd20];
	st.global.f32 	[%rd21], %f39;
	bra.uni 	$L__BB1_13;
$L__BB1_12:
	mul.lo.s32 	%r101, %r27, %r8;
	add.s32 	%r102, %r101, %r7;
	mul.lo.s32 	%r103, %r102, %r26;
	add.s32 	%r104, %r6, %r103;
	add.s32 	%r105, %r104, 1;
	mul.wide.s32 	%rd129, %r105, 4;
	add.s64 	%rd130, %rd4, %rd129;
	ld.global.f32 	%f27, [%rd130];
	ld.global.f32 	%f28, [%rd130+-8];
	add.f32 	%f29, %f27, %f28;
	add.s32 	%r106, %r103, %r26;
	add.s32 	%r107, %r106, %r6;
	mul.wide.s32 	%rd131, %r107, 4;
	add.s64 	%rd132, %rd4, %rd131;
	ld.global.f32 	%f30, [%rd132];
	add.f32 	%f31, %f29, %f30;
	add.s32 	%r108, %r102, -1;
	mad.lo.s32 	%r109, %r108, %r26, %r6;
	mul.wide.s32 	%rd133, %r109, 4;
	add.s64 	%rd134, %rd4, %rd133;
	ld.global.f32 	%f32, [%rd134];
	add.f32 	%f33, %f31, %f32;
	add.s32 	%r110, %r101, %r27;
	add.s32 	%r111, %r102, %r27;
	mad.lo.s32 	%r112, %r111, %r26, %r6;
	mul.wide.s32 	%rd135, %r112, 4;
	add.s64 	%rd136, %rd4, %rd135;
	ld.global.f32 	%f34, [%rd136];
	add.f32 	%f35, %f33, %f34;
	shl.b32 	%r113, %r27, 1;
	sub.s32 	%r114, %r110, %r113;
	add.s32 	%r115, %r114, %r7;
	mad.lo.s32 	%r116, %r115, %r26, %r6;
	mul.wide.s32 	%rd137, %r116, 4;
	add.s64 	%rd138, %rd4, %rd137;
	ld.global.f32 	%f36, [%rd138];
	add.f32 	%f37, %f35, %f36;
	mul.f32 	%f38, %f37, 0f3E2A9931;
	st.global.f32 	[%rd21], %f38;
$L__BB1_13:
	add.s64 	%rd22, %rd7, 256;
	or.b64  	%rd139, %rd22, %rd5;
	and.b64  	%rd140, %rd139, -4294967296;
	setp.ne.s64 	%p46, %rd140, 0;
	@%p46 bra 	$L__BB1_15;
	cvt.u32.u64 	%r117, %rd5;
	cvt.u32.u64 	%r118, %rd22;
	div.u32 	%r119, %r118, %r117;
	mul.lo.s32 	%r120, %r119, %r117;
	sub.s32 	%r121, %r118, %r120;
	cvt.u64.u32 	%rd160, %r119;
	cvt.u64.u32 	%rd161, %r121;
	bra.uni 	$L__BB1_16;
$L__BB1_15:
	div.u64 	%rd160, %rd22, %rd5;
	mul.lo.s64 	%rd141, %rd160, %rd5;
	sub.s64 	%rd161, %rd22, %rd141;
$L__BB1_16:
	or.b64  	%rd142, %rd161, %rd6;
	and.b64  	%rd143, %rd142, -4294967296;
	setp.ne.s64 	%p47, %rd143, 0;
	@%p47 bra 	$L__BB1_18;
	cvt.u32.u64 	%r122, %rd6;
	cvt.u32.u64 	%r123, %rd161;
	div.u32 	%r124, %r123, %r122;
	cvt.u64.u32 	%rd162, %r124;
	bra.uni 	$L__BB1_19;
$L__BB1_18:
	div.u64 	%rd162, %rd161, %rd6;
$L__BB1_19:
	or.b64  	%rd144, %rd22, %rd6;
	and.b64  	%rd145, %rd144, -4294967296;
	setp.ne.s64 	%p48, %rd145, 0;
	@%p48 bra 	$L__BB1_21;
	cvt.u32.u64 	%r125, %rd6;
	cvt.u32.u64 	%r126, %rd22;
	rem.u32 	%r127, %r126, %r125;
	cvt.u64.u32 	%rd163, %r127;
	bra.uni 	$L__BB1_22;
$L__BB1_21:
	rem.u64 	%rd163, %rd22, %rd6;
$L__BB1_22:
	cvt.u32.u64 	%r9, %rd163;
	cvt.u32.u64 	%r10, %rd162;
	cvt.u32.u64 	%r11, %rd160;
	setp.eq.s32 	%p49, %r9, 0;
	setp.eq.s32 	%p50, %r3, %r9;
	or.pred  	%p51, %p49, %p50;
	setp.eq.s32 	%p52, %r10, 0;
	or.pred  	%p53, %p52, %p51;
	setp.eq.s32 	%p54, %r4, %r10;
	or.pred  	%p55, %p53, %p54;
	setp.eq.s32 	%p56, %r11, 0;
	or.pred  	%p57, %p56, %p55;
	setp.eq.s32 	%p58, %r5, %r11;
	or.pred  	%p59, %p57, %p58;
	@%p59 bra 	$L__BB1_24;
	mul.lo.s32 	%r128, %r27, %r11;
	add.s32 	%r129, %r128, %r10;
	mul.lo.s32 	%r130, %r129, %r26;
	add.s32 	%r131, %r9, %r130;
	add.s32 	%r132, %r131, 1;
	mul.wide.s32 	%rd146, %r132, 4;
	add.s64 	%rd147, %rd4, %rd146;
	ld.global.f32 	%f40, [%rd147];
	ld.global.f32 	%f41, [%rd147+-8];
	add.f32 	%f42, %f40, %f41;
	add.s32 	%r133, %r130, %r26;
	add.s32 	%r134, %r133, %r9;
	mul.wide.s32 	%rd148, %r134, 4;
	add.s64 	%rd149, %rd4, %rd148;
	ld.global.f32 	%f43, [%rd149];
	add.f32 	%f44, %f42, %f43;
	add.s32 	%r135, %r129, -1;
	mad.lo.s32 	%r136, %r135, %r26, %r9;
	mul.wide.s32 	%rd150, %r136, 4;
	add.s64 	%rd151, %rd4, %rd150;
	ld.global.f32 	%f45, [%rd151];
	add.f32 	%f46, %f44, %f45;
	add.s32 	%r137, %r128, %r27;
	add.s32 	%r138, %r129, %r27;
	mad.lo.s32 	%r139, %r138, %r26, %r9;
	mul.wide.s32 	%rd152, %r139, 4;
	add.s64 	%rd153, %rd4, %rd152;
	ld.global.f32 	%f47, [%rd153];
	add.f32 	%f48, %f46, %f47;
	shl.b32 	%r140, %r27, 1;
	sub.s32 	%r141, %r137, %r140;
	add.s32 	%r142, %r141, %r10;
	mad.lo.s32 	%r143, %r142, %r26, %r9;
	mul.wide.s32 	%rd154, %r143, 4;
	add.s64 	%rd155, %rd4, %rd154;
	ld.global.f32 	%f49, [%rd155];
	add.f32 	%f50, %f48, %f49;
	mul.f32 	%f51, %f50, 0f3E2A9931;
	st.global.f32 	[%rd21+1024], %f51;
	bra.uni 	$L__BB1_51;
$L__BB1_24:
	ld.global.f32 	%f52, [%rd20+1024];
	st.global.f32 	[%rd21+1024], %f52;
	bra.uni 	$L__BB1_51;
$L__BB1_25:
	cvta.to.global.u64 	%rd35, %rd70;
	cvta.to.global.u64 	%rd36, %rd71;
	mov.u32 	%r30, %tid.x;
	cvt.s64.s32 	%rd37, %rd2;
	add.s64 	%rd38, %rd69, %rd1;
	mul.lo.s32 	%r31, %r23, %r24;
	cvt.s64.s32 	%rd39, %r31;
	cvt.s64.s32 	%rd40, %r23;
	add.s32 	%r14, %r26, -1;
	add.s32 	%r15, %r27, -1;
	add.s32 	%r16, %r28, -1;
	cvt.u64.u32 	%rd41, %r30;
	setp.le.s64 	%p2, %rd37, %rd41;
	@%p2 bra 	$L__BB1_38;
	add.s64 	%rd42, %rd38, %rd41;
	or.b64  	%rd73, %rd42, %rd39;
	and.b64  	%rd74, %rd73, -4294967296;
	setp.ne.s64 	%p3, %rd74, 0;
	@%p3 bra 	$L__BB1_28;
	cvt.u32.u64 	%r32, %rd39;
	cvt.u32.u64 	%r33, %rd42;
	div.u32 	%r34, %r33, %r32;
	mul.lo.s32 	%r35, %r34, %r32;
	sub.s32 	%r36, %r33, %r35;
	cvt.u64.u32 	%rd164, %r34;
	cvt.u64.u32 	%rd165, %r36;
	bra.uni 	$L__BB1_29;
$L__BB1_28:
	div.u64 	%rd164, %rd42, %rd39;
	mul.lo.s64 	%rd75, %rd164, %rd39;
	sub.s64 	%rd165, %rd42, %rd75;
$L__BB1_29:
	or.b64  	%rd76, %rd165, %rd40;
	and.b64  	%rd77, %rd76, -4294967296;
	setp.ne.s64 	%p4, %rd77, 0;
	@%p4 bra 	$L__BB1_31;
	cvt.u32.u64 	%r37, %rd40;
	cvt.u32.u64 	%r38, %rd165;
	div.u32 	%r39, %r38, %r37;
	cvt.u64.u32 	%rd166, %r39;
	bra.uni 	$L__BB1_32;
$L__BB1_31:
	div.u64 	%rd166, %rd165, %rd40;
$L__BB1_32:
	or.b64  	%rd78, %rd42, %rd40;
	and.b64  	%rd79, %rd78, -4294967296;
	setp.ne.s64 	%p5, %rd79, 0;
	@%p5 bra 	$L__BB1_34;
	cvt.u32.u64 	%r40, %rd40;
	cvt.u32.u64 	%r41, %rd42;
	rem.u32 	%r42, %r41, %r40;
	cvt.u64.u32 	%rd167, %r42;
	bra.uni 	$L__BB1_35;
$L__BB1_34:
	rem.u64 	%rd167, %rd42, %rd40;
$L__BB1_35:
	cvt.u32.u64 	%r17, %rd167;
	cvt.u32.u64 	%r18, %rd166;
	cvt.u32.u64 	%r19, %rd164;
	setp.ne.s32 	%p6, %r17, 0;
	setp.ne.s32 	%p7, %r14, %r17;
	and.pred  	%p8, %p6, %p7;
	setp.ne.s32 	%p9, %r18, 0;
	and.pred  	%p10, %p9, %p8;
	setp.ne.s32 	%p11, %r15, %r18;
	and.pred  	%p12, %p10, %p11;
	setp.ne.s32 	%p13, %r19, 0;
	and.pred  	%p14, %p13, %p12;
	setp.ne.s32 	%p15, %r16, %r19;
	and.pred  	%p16, %p14, %p15;
	@%p16 bra 	$L__BB1_37;
	shl.b64 	%rd92, %rd42, 2;
	add.s64 	%rd93, %rd36, %rd92;
	add.s64 	%rd94, %rd35, %rd92;
	ld.global.f32 	%f13, [%rd93];
	st.global.f32 	[%rd94], %f13;
	bra.uni 	$L__BB1_38;
$L__BB1_37:
	mul.lo.s32 	%r43, %r27, %r19;
	add.s32 	%r44, %r43, %r18;
	mul.lo.s32 	%r45, %r44, %r26;
	add.s32 	%r46, %r17, %r45;
	add.s32 	%r47, %r46, 1;
	mul.wide.s32 	%rd80, %r47, 4;
	add.s64 	%rd81, %rd36, %rd80;
	ld.global.f32 	%f1, [%rd81];
	ld.global.f32 	%f2, [%rd81+-8];
	add.f32 	%f3, %f1, %f2;
	add.s32 	%r48, %r45, %r26;
	add.s32 	%r49, %r48, %r17;
	mul.wide.s32 	%rd82, %r49, 4;
	add.s64 	%rd83, %rd36, %rd82;
	ld.global.f32 	%f4, [%rd83];
	add.f32 	%f5, %f3, %f4;
	add.s32 	%r50, %r44, -1;
	mad.lo.s32 	%r51, %r50, %r26, %r17;
	mul.wide.s32 	%rd84, %r51, 4;
	add.s64 	%rd85, %rd36, %rd84;
	ld.global.f32 	%f6, [%rd85];
	add.f32 	%f7, %f5, %f6;
	add.s32 	%r52, %r43, %r27;
	add.s32 	%r53, %r44, %r27;
	mad.lo.s32 	%r54, %r53, %r26, %r17;
	mul.wide.s32 	%rd86, %r54, 4;
	add.s64 	%rd87, %rd36, %rd86;
	ld.global.f32 	%f8, [%rd87];
	add.f32 	%f9, %f7, %f8;
	shl.b32 	%r55, %r27, 1;
	sub.s32 	%r56, %r52, %r55;
	add.s32 	%r57, %r56, %r18;
	mad.lo.s32 	%r58, %r57, %r26, %r17;
	mul.wide.s32 	%rd88, %r58, 4;
	add.s64 	%rd89, %rd36, %rd88;
	ld.global.f32 	%f10, [%rd89];
	add.f32 	%f11, %f9, %f10;
	mul.f32 	%f12, %f11, 0f3E2A9931;
	shl.b64 	%rd90, %rd42, 2;
	add.s64 	%rd91, %rd35, %rd90;
	st.global.f32 	[%rd91], %f12;
$L__BB1_38:
	cvt.u32.u64 	%r59, %rd41;
	add.s32 	%r60, %r59, 256;
	cvt.u64.u32 	%rd55, %r60;
	setp.le.s64 	%p17, %rd37, %rd55;
	@%p17 bra 	$L__BB1_51;
	add.s64 	%rd56, %rd38, %rd55;
	or.b64  	%rd95, %rd56, %rd39;
	and.b64  	%rd96, %rd95, -4294967296;
	setp.ne.s64 	%p18, %rd96, 0;
	@%p18 bra 	$L__BB1_41;
	cvt.u32.u64 	%r61, %rd39;
	cvt.u32.u64 	%r62, %rd56;
	div.u32 	%r63, %r62, %r61;
	mul.lo.s32 	%r64, %r63, %r61;
	sub.s32 	%r65, %r62, %r64;
	cvt.u64.u32 	%rd168, %r63;
	cvt.u64.u32 	%rd169, %r65;
	bra.uni 	$L__BB1_42;
$L__BB1_41:
	div.u64 	%rd168, %rd56, %rd39;
	mul.lo.s64 	%rd97, %rd168, %rd39;
	sub.s64 	%rd169, %rd56, %rd97;
$L__BB1_42:
	or.b64  	%rd98, %rd169, %rd40;
	and.b64  	%rd99, %rd98, -4294967296;
	setp.ne.s64 	%p19, %rd99, 0;
	@%p19 bra 	$L__BB1_44;
	cvt.u32.u64 	%r66, %rd40;
	cvt.u32.u64 	%r67, %rd169;
	div.u32 	%r68, %r67, %r66;
	cvt.u64.u32 	%rd170, %r68;
	bra.uni 	$L__BB1_45;
$L__BB1_44:
	div.u64 	%rd170, %rd169, %rd40;
$L__BB1_45:
	or.b64  	%rd100, %rd56, %rd40;
	and.b64  	%rd101, %rd100, -4294967296;
	setp.ne.s64 	%p20, %rd101, 0;
	@%p20 bra 	$L__BB1_47;
	cvt.u32.u64 	%r69, %rd40;
	cvt.u32.u64 	%r70, %rd56;
	rem.u32 	%r71, %r70, %r69;
	cvt.u64.u32 	%rd171, %r71;
	bra.uni 	$L__BB1_48;
$L__BB1_47:
	rem.u64 	%rd171, %rd56, %rd40;
$L__BB1_48:
	cvt.u32.u64 	%r20, %rd171;
	cvt.u32.u64 	%r21, %rd170;
	cvt.u32.u64 	%r22, %rd168;
	setp.eq.s32 	%p21, %r20, 0;
	setp.eq.s32 	%p22, %r14, %r20;
	or.pred  	%p23, %p21, %p22;
	setp.eq.s32 	%p24, %r21, 0;
	or.pred  	%p25, %p24, %p23;
	setp.eq.s32 	%p26, %r15, %r21;
	or.pred  	%p27, %p25, %p26;
	setp.eq.s32 	%p28, %r22, 0;
	or.pred  	%p29, %p28, %p27;
	setp.eq.s32 	%p30, %r16, %r22;
	or.pred  	%p31, %p29, %p30;
	@%p31 bra 	$L__BB1_50;
	shl.b64 	%rd102, %rd56, 2;
	mul.lo.s32 	%r72, %r27, %r22;
	add.s32 	%r73, %r72, %r21;
	mul.lo.s32 	%r74, %r73, %r26;
	add.s32 	%r75, %r20, %r74;
	add.s32 	%r76, %r75, 1;
	mul.wide.s32 	%rd103, %r76, 4;
	add.s64 	%rd104, %rd36, %rd103;
	ld.global.f32 	%f14, [%rd104];
	ld.global.f32 	%f15, [%rd104+-8];
	add.f32 	%f16, %f14, %f15;
	add.s32 	%r77, %r74, %r26;
	add.s32 	%r78, %r77, %r20;
	mul.wide.s32 	%rd105, %r78, 4;
	add.s64 	%rd106, %rd36, %rd105;
	ld.global.f32 	%f17, [%rd106];
	add.f32 	%f18, %f16, %f17;
	add.s32 	%r79, %r73, -1;
	mad.lo.s32 	%r80, %r79, %r26, %r20;
	mul.wide.s32 	%rd107, %r80, 4;
	add.s64 	%rd108, %rd36, %rd107;
	ld.global.f32 	%f19, [%rd108];
	add.f32 	%f20, %f18, %f19;
	add.s32 	%r81, %r72, %r27;
	add.s32 	%r82, %r73, %r27;
	mad.lo.s32 	%r83, %r82, %r26, %r20;
	mul.wide.s32 	%rd109, %r83, 4;
	add.s64 	%rd110, %rd36, %rd109;
	ld.global.f32 	%f21, [%rd110];
	add.f32 	%f22, %f20, %f21;
	shl.b32 	%r84, %r27, 1;
	sub.s32 	%r85, %r81, %r84;
	add.s32 	%r86, %r85, %r21;
	mad.lo.s32 	%r87, %r86, %r26, %r20;
	mul.wide.s32 	%rd111, %r87, 4;
	add.s64 	%rd112, %rd36, %rd111;
	ld.global.f32 	%f23, [%rd112];
	add.f32 	%f24, %f22, %f23;
	mul.f32 	%f25, %f24, 0f3E2A9931;
	add.s64 	%rd113, %rd102, %rd35;
	st.global.f32 	[%rd113], %f25;
	bra.uni 	$L__BB1_51;
$L__BB1_50:
	shl.b64 	%rd114, %rd56, 2;
	add.s64 	%rd115, %rd114, -1024;
	add.s64 	%rd116, %rd36, %rd115;
	add.s64 	%rd117, %rd35, %rd115;
	ld.global.f32 	%f26, [%rd116+1024];
	st.global.f32 	[%rd117+1024], %f26;
$L__BB1_51:
	ret;

}
	// .globl	_ZN3cub18CUB_300001_SM_10006detail8for_each13static_kernelINS2_12policy_hub_t12policy_500_tEmN6thrust24THRUST_300001_SM_1000_NS8cuda_cub20__uninitialized_fill7functorINS7_10device_ptrIfEEfEEEEvT0_T1_
.visible .entry _ZN3cub18CUB_300001_SM_10006detail8for_each13static_kernelINS2_12policy_hub_t12policy_500_tEmN6thrust24THRUST_300001_SM_1000_NS8cuda_cub20__uninitialized_fill7functorINS7_10device_ptrIfEEfEEEEvT0_T1_(
	.param .u64 _ZN3cub18CUB_300001_SM_10006detail8for_each13static_kernelINS2_12policy_hub_t12policy_500_tEmN6thrust24THRUST_300001_SM_1000_NS8cuda_cub20__uninitialized_fill7functorINS7_10device_ptrIfEEfEEEEvT0_T1__param_0,
	.param .align 8 .b8 _ZN3cub18CUB_300001_SM_10006detail8for_each13static_kernelINS2_12policy_hub_t12policy_500_tEmN6thrust24THRUST_300001_SM_1000_NS8cuda_cub20__uninitialized_fill7functorINS7_10device_ptrIfEEfEEEEvT0_T1__param_1[16]
)
.maxntid 256
{
	.reg .pred 	%p<4>;
	.reg .b16 	%rs<5>;
	.reg .b32 	%r<10>;
	.reg .b32 	%f<3>;
	.reg .b64 	%rd<16>;

	ld.param.f32 	%f2, [_ZN3cub18CUB_300001_SM_10006detail8for_each13static_kernelINS2_12policy_hub_t12policy_500_tEmN6thrust24THRUST_300001_SM_1000_NS8cuda_cub20__uninitialized_fill7functorINS7_10device_ptrIfEEfEEEEvT0_T1__param_1+8];
	ld.param.u64 	%rd4, [_ZN3cub18CUB_300001_SM_10006detail8for_each13static_kernelINS2_12policy_hub_t12policy_500_tEmN6thrust24THRUST_300001_SM_1000_NS8cuda_cub20__uninitialized_fill7functorINS7_10device_ptrIfEEfEEEEvT0_T1__param_1];
	ld.param.u64 	%rd5, [_ZN3cub18CUB_300001_SM_10006detail8for_each13static_kernelINS2_12policy_hub_t12policy_500_tEmN6thrust24THRUST_300001_SM_1000_NS8cuda_cub20__uninitialized_fill7functorINS7_10device_ptrIfEEfEEEEvT0_T1__param_0];
	mov.u32 	%r7, %ctaid.x;
	mul.wide.u32 	%rd1, %r7, 512;
	sub.s64 	%rd2, %rd5, %rd1;
	setp.lt.u64 	%p1, %rd2, 512;
	@%p1 bra 	$L__BB2_2;
	mov.u32 	%r9, %tid.x;
	cvta.to.global.u64 	%rd11, %rd4;
	cvt.u64.u32 	%rd12, %r9;
	add.s64 	%rd13, %rd1, %rd12;
	shl.b64 	%rd14, %rd13, 2;
	add.s64 	%rd15, %rd11, %rd14;
	st.global.f32 	[%rd15], %f2;
	st.global.f32 	[%rd15+1024], %f2;
	bra.uni 	$L__BB2_6;
$L__BB2_2:
	cvta.to.global.u64 	%rd6, %rd4;
	mov.u32 	%r1, %tid.x;
	cvt.u64.u32 	%rd7, %r1;
	setp.le.u64 	%p2, %rd2, %rd7;
	add.s64 	%rd8, %rd1, %rd7;
	shl.b64 	%rd9, %rd8, 2;
	add.s64 	%rd3, %rd6, %rd9;
	@%p2 bra 	$L__BB2_4;
	st.global.f32 	[%rd3], %f2;
$L__BB2_4:
	add.s32 	%r8, %r1, 256;
	cvt.u64.u32 	%rd10, %r8;
	setp.le.u64 	%p3, %rd2, %rd10;
	@%p3 bra 	$L__BB2_6;
	st.global.f32 	[%rd3+1024], %f2;
$L__BB2_6:
	ret;

}


// ===== COMPILED SASS (sm_100) =====

	.target	sm_100

	.elftype	@"ET_EXEC"


//--------------------- .note.nv.tkinfo           --------------------------
	.section	.note.nv.tkinfo,"",@"SHT_NOTE"
	.sectionflags	@"SHF_NOTE_NV_TKINFO"
	.tkinfo
        /*0018*/ 	.word	0x00000002
        /*0030*/ 	.string	""
        /*0030*/ 	.string	"ptxas"
        /*0030*/ 	.string	"Cuda compilation tools, release 13.0, V13.0.88"
        /*0030*/ 	.string	"Build cuda_13.0.r13.0/compiler.36424714_0"
        /*0030*/ 	.string	"-arch sm_100 -m 64 "



//--------------------- .note.nv.cuinfo           --------------------------
	.section	.note.nv.cuinfo,"",@"SHT_NOTE"
	.sectionflags	@"SHF_NOTE_NV_CUINFO"
        /*0018*/ 	.short	0x0002
        /*001a*/ 	.short	0x0064
        /*001c*/ 	.short	0x0082
	.zero		2


//--------------------- .nv.info                  --------------------------
	.section	.nv.info,"",@"SHT_CUDA_INFO"
	.align	4


	//----- nvinfo : EIATTR_REGCOUNT
	.align		4
        /*0000*/ 	.byte	0x04, 0x2f
        /*0002*/ 	.short	(.L_46 - .L_45)
	.align		4
.L_45:
        /*0004*/ 	.word	index@(_ZN3cub18CUB_300001_SM_10006detail11EmptyKernelIvEEvv)
        /*0008*/ 	.word	0x00000004


	//----- nvinfo : EIATTR_FRAME_SIZE
	.align		4
.L_46:
        /*000c*/ 	.byte	0x04, 0x11
        /*000e*/ 	.short	(.L_48 - .L_47)
	.align		4
.L_47:
        /*0010*/ 	.word	index@(_ZN3cub18CUB_300001_SM_10006detail11EmptyKernelIvEEvv)
        /*0014*/ 	.word	0x00000000


	//----- nvinfo : EIATTR_REGCOUNT
	.align		4
.L_48:
        /*0018*/ 	.byte	0x04, 0x2f
        /*001a*/ 	.short	(.L_50 - .L_49)
	.align		4
.L_49:
        /*001c*/ 	.word	index@(_ZN3cub18CUB_300001_SM_10006detail8for_each13static_kernelINS2_12policy_hub_t12policy_500_tElNS2_12op_wrapper_tIlN3tsd10JacobiStepEN6thrust24THRUST_300001_SM_1000_NS17counting_iteratorImNSA_11use_defaultESC_SC_EEEEEEvT0_T1_)
        /*0020*/ 	.word	0x0000001a


	//----- nvinfo : EIATTR_FRAME_SIZE
	.align		4
.L_50:
        /*0024*/ 	.byte	0x04, 0x11
        /*0026*/ 	.short	(.L_52 - .L_51)
	.align		4
.L_51:
        /*0028*/ 	.word	index@($__internal_1_$__cuda_sm20_rem_u64)
        /*002c*/ 	.word	0x00000000


	//----- nvinfo : EIATTR_FRAME_SIZE
	.align		4
.L_52:
        /*0030*/ 	.byte	0x04, 0x11
        /*0032*/ 	.short	(.L_54 - .L_53)
	.align		4
.L_53:
        /*0034*/ 	.word	index@($__internal_0_$__cuda_sm20_div_u64)
        /*0038*/ 	.word	0x00000000


	//----- nvinfo : EIATTR_FRAME_SIZE
	.align		4
.L_54:
        /*003c*/ 	.byte	0x04, 0x11
        /*003e*/ 	.short	(.L_56 - .L_55)
	.align		4
.L_55:
        /*0040*/ 	.word	index@(_ZN3cub18CUB_300001_SM_10006detail8for_each13static_kernelINS2_12policy_hub_t12policy_500_tElNS2_12op_wrapper_tIlN3tsd10JacobiStepEN6thrust24THRUST_300001_SM_1000_NS17counting_iteratorImNSA_11use_defaultESC_SC_EEEEEEvT0_T1_)
        /*0044*/ 	.word	0x00000000


	//----- nvinfo : EIATTR_REGCOUNT
	.align		4
.L_56:
        /*0048*/ 	.byte	0x04, 0x2f
        /*004a*/ 	.short	(.L_58 - .L_57)
	.align		4
.L_57:
        /*004c*/ 	.word	index@(_ZN3cub18CUB_300001_SM_10006detail8for_each13static_kernelINS2_12policy_hub_t12policy_500_tEmN6thrust24THRUST_300001_SM_1000_NS8cuda_cub20__uninitialized_fill7functorINS7_10device_ptrIfEEfEEEEvT0_T1_)
        /*0050*/ 	.word	0x00000008


	//----- nvinfo : EIATTR_FRAME_SIZE
	.align		4
.L_58:
        /*0054*/ 	.byte	0x04, 0x11
        /*0056*/ 	.short	(.L_60 - .L_59)
	.align		4
.L_59:
        /*0058*/ 	.word	index@(_ZN3cub18CUB_300001_SM_10006detail8for_each13static_kernelINS2_12policy_hub_t12policy_500_tEmN6thrust24THRUST_300001_SM_1000_NS8cuda_cub20__uninitialized_fill7functorINS7_10device_ptrIfEEfEEEEvT0_T1_)
        /*005c*/ 	.word	0x00000000


	//----- nvinfo : EIATTR_MIN_STACK_SIZE
	.align		4
.L_60:
        /*0060*/ 	.byte	0x04, 0x12
        /*0062*/ 	.short	(.L_62 - .L_61)
	.align		4
.L_61:
        /*0064*/ 	.word	index@(_ZN3cub18CUB_300001_SM_10006detail8for_each13static_kernelINS2_12policy_hub_t12policy_500_tEmN6thrust24THRUST_300001_SM_1000_NS8cuda_cub20__uninitialized_fill7functorINS7_10device_ptrIfEEfEEEEvT0_T1_)
        /*0068*/ 	.word	0x00000000


	//----- nvinfo : EIATTR_MIN_STACK_SIZE
	.align		4
.L_62:
        /*006c*/ 	.byte	0x04, 0x12
        /*006e*/ 	.short	(.L_64 - .L_63)
	.align		4
.L_63:
        /*0070*/ 	.word	index@(_ZN3cub18CUB_300001_SM_10006detail8for_each13static_kernelINS2_12policy_hub_t12policy_500_tElNS2_12op_wrapper_tIlN3tsd10JacobiStepEN6thrust24THRUST_300001_SM_1000_NS17counting_iteratorImNSA_11use_defaultESC_SC_EEEEEEvT0_T1_)
        /*0074*/ 	.word	0x00000000


	//----- nvinfo : EIATTR_MIN_STACK_SIZE
	.align		4
.L_64:
        /*0078*/ 	.byte	0x04, 0x12
        /*007a*/ 	.short	(.L_66 - .L_65)
	.align		4
.L_65:
        /*007c*/ 	.word	index@(_ZN3cub18CUB_300001_SM_10006detail11EmptyKernelIvEEvv)
        /*0080*/ 	.word	0x00000000
.L_66:


//--------------------- .nv.compat                --------------------------
	.section	.nv.compat,"",@"SHT_CUDA_COMPAT_INFO"
	.align	4
        /*0000*/ 	.byte	0x02, 0x09, 0x00, 0x00, 0x02, 0x02, 0x01, 0x00, 0x02, 0x05, 0x05, 0x00, 0x03, 0x07, 0x01, 0x01
        /*0010*/ 	.byte	0x02, 0x03, 0x00, 0x00, 0x02, 0x06, 0x01, 0x00, 0x04, 0x0b, 0x08, 0x00, 0x09, 0x00, 0x00, 0x00
        /*0020*/ 	.byte	0x00, 0x00, 0x00, 0x00


//--------------------- .nv.info._ZN3cub18CUB_300001_SM_10006detail8for_each13static_kernelINS2_12policy_hub_t12policy_500_tEmN6thrust24THRUST_300001_SM_1000_NS8cuda_cub20__uninitialized_fill7functorINS7_10device_ptrIfEEfEEEEvT0_T1_ --------------------------
	.section	.nv.info._ZN3cub18CUB_300001_SM_10006detail8for_each13static_kernelINS2_12policy_hub_t12policy_500_tEmN6thrust24THRUST_300001_SM_1000_NS8cuda_cub20__uninitialized_fill7functorINS7_10device_ptrIfEEfEEEEvT0_T1_,"",@"SHT_CUDA_INFO"
	.sectionflags	@""
	.align	4


	//----- nvinfo : EIATTR_CUDA_API_VERSION
	.align		4
        /*0000*/ 	.byte	0x04, 0x37
        /*0002*/ 	.short	(.L_68 - .L_67)
.L_67:
        /*0004*/ 	.word	0x00000082


	//----- nvinfo : EIATTR_KPARAM_INFO
	.align		4
.L_68:
        /*0008*/ 	.byte	0x04, 0x17
        /*000a*/ 	.short	(.L_70 - .L_69)
.L_69:
        /*000c*/ 	.word	0x00000000
        /*0010*/ 	.short	0x0001
        /*0012*/ 	.short	0x0008
        /*0014*/ 	.byte	0x00, 0xf0, 0x41, 0x00


	//----- nvinfo : EIATTR_KPARAM_INFO
	.align		4
.L_70:
        /*0018*/ 	.byte	0x04, 0x17
        /*001a*/ 	.short	(.L_72 - .L_71)
.L_71:
        /*001c*/ 	.word	0x00000000
        /*0020*/ 	.short	0x0000
        /*0022*/ 	.short	0x0000
        /*0024*/ 	.byte	0x00, 0xf0, 0x21, 0x00


	//----- nvinfo : EIATTR_SPARSE_MMA_MASK
	.align		4
.L_72:
        /*0028*/ 	.byte	0x03, 0x50
        /*002a*/ 	.short	0x0000


	//----- nvinfo : EIATTR_MAXREG_COUNT
	.align		4
        /*002c*/ 	.byte	0x03, 0x1b
        /*002e*/ 	.short	0x00ff


	//----- nvinfo : EIATTR_MERCURY_ISA_VERSION
	.align		4
        /*0030*/ 	.byte	0x03, 0x5f
        /*0032*/ 	.short	0x0101


	//----- nvinfo : EIATTR_VRC_CTA_INIT_COUNT
	.align		4
        /*0034*/ 	.byte	0x02, 0x4a
	.zero		1
	.zero		1


	//----- nvinfo : EIATTR_EXIT_INSTR_OFFSETS
	.align		4
        /*0038*/ 	.byte	0x04, 0x1c
        /*003a*/ 	.short	(.L_74 - .L_73)


	//   ....[0]....
.L_73:
        /*003c*/ 	.word	0x00000130


	//   ....[1]....
        /*0040*/ 	.word	0x00000230


	//   ....[2]....
        /*0044*/ 	.word	0x00000260


	//----- nvinfo : EIATTR_MAX_THREADS
	.align		4
.L_74:
        /*0048*/ 	.byte	0x04, 0x05
        /*004a*/ 	.short	(.L_76 - .L_75)
.L_75:
        /*004c*/ 	.word	0x00000100
        /*0050*/ 	.word	0x00000001
        /*0054*/ 	.word	0x00000001


	//----- nvinfo : EIATTR_CBANK_PARAM_SIZE
	.align		4
.L_76:
        /*0058*/ 	.byte	0x03, 0x19
        /*005a*/ 	.short	0x0018


	//----- nvinfo : EIATTR_PARAM_CBANK
	.align		4
        /*005c*/ 	.byte	0x04, 0x0a
        /*005e*/ 	.short	(.L_78 - .L_77)
	.align		4
.L_77:
        /*0060*/ 	.word	index@(.nv.constant0._ZN3cub18CUB_300001_SM_10006detail8for_each13static_kernelINS2_12policy_hub_t12policy_500_tEmN6thrust24THRUST_300001_SM_1000_NS8cuda_cub20__uninitialized_fill7functorINS7_10device_ptrIfEEfEEEEvT0_T1_)
        /*0064*/ 	.short	0x0380
        /*0066*/ 	.short	0x0018


	//----- nvinfo : EIATTR_SW_WAR
	.align		4
.L_78:
        /*0068*/ 	.byte	0x04, 0x36
        /*006a*/ 	.short	(.L_80 - .L_79)
.L_79:
        /*006c*/ 	.word	0x00000008
.L_80:


//--------------------- .nv.info._ZN3cub18CUB_300001_SM_10006detail8for_each13static_kernelINS2_12policy_hub_t12policy_500_tElNS2_12op_wrapper_tIlN3tsd10JacobiStepEN6thrust24THRUST_300001_SM_1000_NS17counting_iteratorImNSA_11use_defaultESC_SC_EEEEEEvT0_T1_ --------------------------
	.section	.nv.info._ZN3cub18CUB_300001_SM_10006detail8for_each13static_kernelINS2_12policy_hub_t12policy_500_tElNS2_12op_wrapper_tIlN3tsd10JacobiStepEN6thrust24THRUST_300001_SM_1000_NS17counting_iteratorImNSA_11use_defaultESC_SC_EEEEEEvT0_T1_,"",@"SHT_CUDA_INFO"
	.sectionflags	@""
	.align	4


	//----- nvinfo : EIATTR_CUDA_API_VERSION
	.align		4
        /*0000*/ 	.byte	0x04, 0x37
        /*0002*/ 	.short	(.L_82 - .L_81)
.L_81:
        /*0004*/ 	.word	0x00000082


	//----- nvinfo : EIATTR_KPARAM_INFO
	.align		4
.L_82:
        /*0008*/ 	.byte	0x04, 0x17
        /*000a*/ 	.short	(.L_84 - .L_83)
.L_83:
        /*000c*/ 	.word	0x00000000
        /*0010*/ 	.short	0x0001
        /*0012*/ 	.short	0x0008
        /*0014*/ 	.byte	0x00, 0xf0, 0xc1, 0x00


	//----- nvinfo : EIATTR_KPARAM_INFO
	.align		4
.L_84:
        /*0018*/ 	.byte	0x04, 0x17
        /*001a*/ 	.short	(.L_86 - .L_85)
.L_85:
        /*001c*/ 	.word	0x00000000
        /*0020*/ 	.short	0x0000
        /*0022*/ 	.short	0x0000
        /*0024*/ 	.byte	0x00, 0xf0, 0x21, 0x00


	//----- nvinfo : EIATTR_SPARSE_MMA_MASK
	.align		4
.L_86:
        /*0028*/ 	.byte	0x03, 0x50
        /*002a*/ 	.short	0x0000


	//----- nvinfo : EIATTR_MAXREG_COUNT
	.align		4
        /*002c*/ 	.byte	0x03, 0x1b
        /*002e*/ 	.short	0x00ff


	//----- nvinfo : EIATTR_MERCURY_ISA_VERSION
	.align		4
        /*0030*/ 	.byte	0x03, 0x5f
        /*0032*/ 	.short	0x0101


	//----- nvinfo : EIATTR_VRC_CTA_INIT_COUNT
	.align		4
        /*0034*/ 	.byte	0x02, 0x4a
	.zero		1
	.zero		1


	//----- nvinfo : EIATTR_EXIT_INSTR_OFFSETS
	.align		4
        /*0038*/ 	.byte	0x04, 0x1c
        /*003a*/ 	.short	(.L_88 - .L_87)


	//   ....[0]....
.L_87:
        /*003c*/ 	.word	0x00001440


	//   ....[1]....
        /*0040*/ 	.word	0x00001470


	//   ....[2]....
        /*0044*/ 	.word	0x00001fe0


	//   ....[3]....
        /*0048*/ 	.word	0x00002930


	//   ....[4]....
        /*004c*/ 	.word	0x000029d0


	//----- nvinfo : EIATTR_MAX_THREADS
	.align		4
.L_88:
        /*0050*/ 	.byte	0x04, 0x05
        /*0052*/ 	.short	(.L_90 - .L_89)
.L_89:
        /*0054*/ 	.word	0x00000100
        /*0058*/ 	.word	0x00000001
        /*005c*/ 	.word	0x00000001


	//----- nvinfo : EIATTR_CRS_STACK_SIZE
	.align		4
.L_90:
        /*0060*/ 	.byte	0x04, 0x1e
        /*0062*/ 	.short	(.L_92 - .L_91)
.L_91:
        /*0064*/ 	.word	0x00000000


	//----- nvinfo : EIATTR_CBANK_PARAM_SIZE
	.align		4
.L_92:
        /*0068*/ 	.byte	0x03, 0x19
        /*006a*/ 	.short	0x0038


	//----- nvinfo : EIATTR_PARAM_CBANK
	.align		4
        /*006c*/ 	.byte	0x04, 0x0a
        /*006e*/ 	.short	(.L_94 - .L_93)
	.align		4
.L_93:
        /*0070*/ 	.word	index@(.nv.constant0._ZN3cub18CUB_300001_SM_10006detail8for_each13static_kernelINS2_12policy_hub_t12policy_500_tElNS2_12op_wrapper_tIlN3tsd10JacobiStepEN6thrust24THRUST_300001_SM_1000_NS17counting_iteratorImNSA_11use_defaultESC_SC_EEEEEEvT0_T1_)
        /*0074*/ 	.short	0x0380
        /*0076*/ 	.short	0x0038


	//----- nvinfo : EIATTR_SW_WAR
	.align		4
.L_94:
        /*0078*/ 	.byte	0x04, 0x36
        /*007a*/ 	.short	(.L_96 - .L_95)
.L_95:
        /*007c*/ 	.word	0x00000008
.L_96:


//--------------------- .nv.info._ZN3cub18CUB_300001_SM_10006detail11EmptyKernelIvEEvv --------------------------
	.section	.nv.info._ZN3cub18CUB_300001_SM_10006detail11EmptyKernelIvEEvv,"",@"SHT_CUDA_INFO"
	.sectionflags	@""
	.align	4


	//----- nvinfo : EIATTR_CUDA_API_VERSION
	.align		4
        /*0000*/ 	.byte	0x04, 0x37
        /*0002*/ 	.short	(.L_98 - .L_97)
.L_97:
        /*0004*/ 	.word	0x00000082


	//----- nvinfo : EIATTR_SPARSE_MMA_MASK
	.align		4
.L_98:
        /*0008*/ 	.byte	0x03, 0x50
        /*000a*/ 	.short	0x0000


	//----- nvinfo : EIATTR_MAXREG_COUNT
	.align		4
        /*000c*/ 	.byte	0x03, 0x1b
        /*000e*/ 	.short	0x00ff


	//----- nvinfo : EIATTR_MERCURY_ISA_VERSION
	.align		4
        /*0010*/ 	.byte	0x03, 0x5f
        /*0012*/ 	.short	0x0101


	//----- nvinfo : EIATTR_VRC_CTA_INIT_COUNT
	.align		4
        /*0014*/ 	.byte	0x02, 0x4a
	.zero		1
	.zero		1


	//----- nvinfo : EIATTR_EXIT_INSTR_OFFSETS
	.align		4
        /*0018*/ 	.byte	0x04, 0x1c
        /*001a*/ 	.short	(.L_100 - .L_99)


	//   ....[0]....
.L_99:
        /*001c*/ 	.word	0x00000010


	//----- nvinfo : EIATTR_SW_WAR
	.align		4
.L_100:
        /*0020*/ 	.byte	0x04, 0x36
        /*0022*/ 	.short	(.L_102 - .L_101)
.L_101:
        /*0024*/ 	.word	0x00000008
.L_102:


//--------------------- .nv.callgraph             --------------------------
	.section	.nv.callgraph,"",@"SHT_CUDA_CALLGRAPH"
	.align	4
	.sectionentsize	8
	.align		4
        /*0000*/ 	.word	0x00000000
	.align		4
        /*0004*/ 	.word	0xffffffff
	.align		4
        /*0008*/ 	.word	0x00000000
	.align		4
        /*000c*/ 	.word	0xfffffffe
	.align		4
        /*0010*/ 	.word	0x00000000
	.align		4
        /*0014*/ 	.word	0xfffffffd
	.align		4
        /*0018*/ 	.word	0x00000000
	.align		4
        /*001c*/ 	.word	0xfffffffc


//--------------------- .nv.constant4             --------------------------
	.section	.nv.constant4,"a",@progbits
	.align	8
	.align		8
.nv.constant4:
        /*0000*/ 	.dword	_ZN34_INTERNAL_77c9c493_4_k_cu_cae704ae4cuda3std3__45__cpo5beginE
	.align		8
        /*0008*/ 	.dword	_ZN34_INTERNAL_77c9c493_4_k_cu_cae704ae4cuda3std3__45__cpo3endE
	.align		8
        /*0010*/ 	.dword	_ZN34_INTERNAL_77c9c493_4_k_cu_cae704ae4cuda3std3__45__cpo6cbeginE
	.align		8
        /*0018*/ 	.dword	_ZN34_INTERNAL_77c9c493_4_k_cu_cae704ae4cuda3std3__45__cpo4cendE
	.align		8
        /*0020*/ 	.dword	_ZN34_INTERNAL_77c9c493_4_k_cu_cae704ae4cuda3std3__45__cpo6rbeginE
	.align		8
        /*0028*/ 	.dword	_ZN34_INTERNAL_77c9c493_4_k_cu_cae704ae4cuda3std3__45__cpo4rendE
	.align		8
        /*0030*/ 	.dword	_ZN34_INTERNAL_77c9c493_4_k_cu_cae704ae4cuda3std3__45__cpo7crbeginE
	.align		8
        /*0038*/ 	.dword	_ZN34_INTERNAL_77c9c493_4_k_cu_cae704ae4cuda3std3__45__cpo5crendE
	.align		8
        /*0040*/ 	.dword	_ZN34_INTERNAL_77c9c493_4_k_cu_cae704ae4cuda3std3__436_GLOBAL__N__77c9c493_4_k_cu_cae704ae6ignoreE
	.align		8
        /*0048*/ 	.dword	_ZN34_INTERNAL_77c9c493_4_k_cu_cae704ae4cuda3std3__419piecewise_constructE
	.align		8
        /*0050*/ 	.dword	_ZN34_INTERNAL_77c9c493_4_k_cu_cae704ae4cuda3std3__48in_placeE
	.align		8
        /*0058*/ 	.dword	_ZN34_INTERNAL_77c9c493_4_k_cu_cae704ae4cuda3std3__420unreachable_sentinelE
	.align		8
        /*0060*/ 	.dword	_ZN34_INTERNAL_77c9c493_4_k_cu_cae704ae4cuda3std3__47nulloptE
	.align		8
        /*0068*/ 	.dword	_ZN34_INTERNAL_77c9c493_4_k_cu_cae704ae4cuda3std3__48unexpectE
	.align		8
        /*0070*/ 	.dword	_ZN34_INTERNAL_77c9c493_4_k_cu_cae704ae4cuda3std6ranges3__45__cpo4swapE
	.align		8
        /*0078*/ 	.dword	_ZN34_INTERNAL_77c9c493_4_k_cu_cae704ae4cuda3std6ranges3__45__cpo9iter_moveE
	.align		8
        /*0080*/ 	.dword	_ZN34_INTERNAL_77c9c493_4_k_cu_cae704ae4cuda3std6ranges3__45__cpo5beginE
	.align		8
        /*0088*/ 	.dword	_ZN34_INTERNAL_77c9c493_4_k_cu_cae704ae4cuda3std6ranges3__45__cpo3endE
	.align		8
        /*0090*/ 	.dword	_ZN34_INTERNAL_77c9c493_4_k_cu_cae704ae4cuda3std6ranges3__45__cpo6cbeginE
	.align		8
        /*0098*/ 	.dword	_ZN34_INTERNAL_77c9c493_4_k_cu_cae704ae4cuda3std6ranges3__45__cpo4cendE
	.align		8
        /*00a0*/ 	.dword	_ZN34_INTERNAL_77c9c493_4_k_cu_cae704ae4cuda3std6ranges3__45__cpo7advanceE
	.align		8
        /*00a8*/ 	.dword	_ZN34_INTERNAL_77c9c493_4_k_cu_cae704ae4cuda3std6ranges3__45__cpo9iter_swapE
	.align		8
        /*00b0*/ 	.dword	_ZN34_INTERNAL_77c9c493_4_k_cu_cae704ae4cuda3std6ranges3__45__cpo4nextE
	.align		8
        /*00b8*/ 	.dword	_ZN34_INTERNAL_77c9c493_4_k_cu_cae704ae4cuda3std6ranges3__45__cpo4prevE
	.align		8
        /*00c0*/ 	.dword	_ZN34_INTERNAL_77c9c493_4_k_cu_cae704ae4cuda3std6ranges3__45__cpo4dataE
	.align		8
        /*00c8*/ 	.dword	_ZN34_INTERNAL_77c9c493_4_k_cu_cae704ae4cuda3std6ranges3__45__cpo5cdataE
	.align		8
        /*00d0*/ 	.dword	_ZN34_INTERNAL_77c9c493_4_k_cu_cae704ae4cuda3std6ranges3__45__cpo4sizeE
	.align		8
        /*00d8*/ 	.dword	_ZN34_INTERNAL_77c9c493_4_k_cu_cae704ae4cuda3std6ranges3__45__cpo5ssizeE
	.align		8
        /*00e0*/ 	.dword	_ZN34_INTERNAL_77c9c493_4_k_cu_cae704ae4cuda3std6ranges3__45__cpo8distanceE
	.align		8
        /*00e8*/ 	.dword	_ZN34_INTERNAL_77c9c493_4_k_cu_cae704ae6thrust24THRUST_300001_SM_1000_NS8cuda_cub3parE
	.align		8
        /*00f0*/ 	.dword	_ZN34_INTERNAL_77c9c493_4_k_cu_cae704ae6thrust24THRUST_300001_SM_1000_NS8cuda_cub10par_nosyncE
	.align		8
        /*00f8*/ 	.dword	_ZN34_INTERNAL_77c9c493_4_k_cu_cae704ae6thrust24THRUST_300001_SM_1000_NS6system6detail10sequential3seqE
	.align		8
        /*0100*/ 	.dword	_ZN34_INTERNAL_77c9c493_4_k_cu_cae704ae6thrust24THRUST_300001_SM_1000_NS6system3cpp3parE
	.align		8
        /*0108*/ 	.dword	_ZN34_INTERNAL_77c9c493_4_k_cu_cae704ae6thrust24THRUST_300001_SM_1000_NS12placeholders2_1E
	.align		8
        /*0110*/ 	.dword	_ZN34_INTERNAL_77c9c493_4_k_cu_cae704ae6thrust24THRUST_300001_SM_1000_NS12placeholders2_2E
	.align		8
        /*0118*/ 	.dword	_ZN34_INTERNAL_77c9c493_4_k_cu_cae704ae6thrust24THRUST_300001_SM_1000_NS12placeholders2_3E
	.align		8
        /*0120*/ 	.dword	_ZN34_INTERNAL_77c9c493_4_k_cu_cae704ae6thrust24THRUST_300001_SM_1000_NS12placeholders2_4E
	.align		8
        /*0128*/ 	.dword	_ZN34_INTERNAL_77c9c493_4_k_cu_cae704ae6thrust24THRUST_300001_SM_1000_NS12placeholders2_5E
	.align		8
        /*0130*/ 	.dword	_ZN34_INTERNAL_77c9c493_4_k_cu_cae704ae6thrust24THRUST_300001_SM_1000_NS12placeholders2_6E
	.align		8
        /*0138*/ 	.dword	_ZN34_INTERNAL_77c9c493_4_k_cu_cae704ae6thrust24THRUST_300001_SM_1000_NS12placeholders2_7E
	.align		8
        /*0140*/ 	.dword	_ZN34_INTERNAL_77c9c493_4_k_cu_cae704ae6thrust24THRUST_300001_SM_1000_NS12placeholders2_8E
	.align		8
        /*0148*/ 	.dword	_ZN34_INTERNAL_77c9c493_4_k_cu_cae704ae6thrust24THRUST_300001_SM_1000_NS12placeholders2_9E
	.align		8
        /*0150*/ 	.dword	_ZN34_INTERNAL_77c9c493_4_k_cu_cae704ae6thrust24THRUST_300001_SM_1000_NS12placeholders3_10E
	.align		8
        /*0158*/ 	.dword	_ZN34_INTERNAL_77c9c493_4_k_cu_cae704ae6thrust24THRUST_300001_SM_1000_NS3seqE
	.align		8
        /*0160*/ 	.dword	_ZN34_INTERNAL_77c9c493_4_k_cu_cae704ae6thrust24THRUST_300001_SM_1000_NS6deviceE


//--------------------- .text._ZN3cub18CUB_300001_SM_10006detail8for_each13static_kernelINS2_12policy_hub_t12policy_500_tEmN6thrust24THRUST_300001_SM_1000_NS8cuda_cub20__uninitialized_fill7functorINS7_10device_ptrIfEEfEEEEvT0_T1_ --------------------------
	.section	.text._ZN3cub18CUB_300001_SM_10006detail8for_each13static_kernelINS2_12policy_hub_t12policy_500_tEmN6thrust24THRUST_300001_SM_1000_NS8cuda_cub20__uninitialized_fill7functorINS7_10device_ptrIfEEfEEEEvT0_T1_,"ax",@progbits
	.align	128
        .global         _ZN3cub18CUB_300001_SM_10006detail8for_each13static_kernelINS2_12policy_hub_t12policy_500_tEmN6thrust24THRUST_300001_SM_1000_NS8cuda_cub20__uninitialized_fill7functorINS7_10device_ptrIfEEfEEEEvT0_T1_
        .type           _ZN3cub18CUB_300001_SM_10006detail8for_each13static_kernelINS2_12policy_hub_t12policy_500_tEmN6thrust24THRUST_300001_SM_1000_NS8cuda_cub20__uninitialized_fill7functorINS7_10device_ptrIfEEfEEEEvT0_T1_,@function
        .size           _ZN3cub18CUB_300001_SM_10006detail8for_each13static_kernelINS2_12policy_hub_t12policy_500_tEmN6thrust24THRUST_300001_SM_1000_NS8cuda_cub20__uninitialized_fill7functorINS7_10device_ptrIfEEfEEEEvT0_T1_,(.L_x_50 - _ZN3cub18CUB_300001_SM_10006detail8for_each13static_kernelINS2_12policy_hub_t12policy_500_tEmN6thrust24THRUST_300001_SM_1000_NS8cuda_cub20__uninitialized_fill7functorINS7_10device_ptrIfEEfEEEEvT0_T1_)
        .other          _ZN3cub18CUB_300001_SM_10006detail8for_each13static_kernelINS2_12policy_hub_t12policy_500_tEmN6thrust24THRUST_300001_SM_1000_NS8cuda_cub20__uninitialized_fill7functorINS7_10device_ptrIfEEfEEEEvT0_T1_,@"STO_CUDA_ENTRY STV_DEFAULT"
_ZN3cub18CUB_300001_SM_10006detail8for_each13static_kernelINS2_12policy_hub_t12policy_500_tEmN6thrust24THRUST_300001_SM_1000_NS8cuda_cub20__uninitialized_fill7functorINS7_10device_ptrIfEEfEEEEvT0_T1_:
.text._ZN3cub18CUB_300001_SM_10006detail8for_each13static_kernelINS2_12policy_hub_t12policy_500_tEmN6thrust24THRUST_300001_SM_1000_NS8cuda_cub20__uninitialized_fill7functorINS7_10device_ptrIfEEfEEEEvT0_T1_:
[----:B------:R-:W-:Y:S08]  /*0000*/  LDC R1, c[0x0][0x37c] ;  /* 0x0000df00ff017b82 */ /* 0x000ff00000000800 */
[----:B------:R-:W0:Y:S01]  /*0010*/  S2UR UR4, SR_CTAID.X ;  /* 0x00000000000479c3 */ /* 0x000e220000002500 */
[----:B------:R-:W1:Y:S01]  /*0020*/  LDCU.64 UR6, c[0x0][0x380] ;  /* 0x00007000ff0677ac */ /* 0x000e620008000a00 */
[----:B------:R-:W2:Y:S01]  /*0030*/  LDCU.64 UR8, c[0x0][0x358] ;  /* 0x00006b00ff0877ac */ /* 0x000ea20008000a00 */
[----:B0-----:R-:W-:-:S04]  /*0040*/  UIMAD.WIDE.U32 UR4, UR4, 0x200, URZ ;  /* 0x00000200040478a5 */ /* 0x001fc8000f8e00ff */
[----:B-1----:R-:W-:-:S04]  /*0050*/  UIADD3 UR6, UP0, UPT, -UR4, UR6, URZ ;  /* 0x0000000604067290 */ /* 0x002fc8000ff1e1ff */
[----:B------:R-:W-:Y:S02]  /*0060*/  UIADD3.X UR7, UPT, UPT, ~UR5, UR7, URZ, UP0, !UPT ;  /* 0x0000000705077290 */ /* 0x000fe400087fe5ff */
[----:B------:R-:W-:-:S04]  /*0070*/  UISETP.GE.U32.AND UP0, UPT, UR6, 0x200, UPT ;  /* 0x000002000600788c */ /* 0x000fc8000bf06070 */
[----:B------:R-:W-:-:S09]  /*0080*/  UISETP.GE.U32.AND.EX UP0, UPT, UR7, URZ, UPT, UP0 ;  /* 0x000000ff0700728c */ /* 0x000fd2000bf06100 */
[----:B--2---:R-:W-:Y:S05]  /*0090*/  BRA.U !UP0, `(.L_x_0) ;  /* 0x0000000108287547 */ /* 0x004fea000b800000 */
[----:B------:R-:W0:Y:S01]  /*00a0*/  S2R R0, SR_TID.X ;  /* 0x0000000000007919 */ /* 0x000e220000002100 */
[----:B------:R-:W1:Y:S01]  /*00b0*/  LDCU.64 UR6, c[0x0][0x388] ;  /* 0x00007100ff0677ac */ /* 0x000e620008000a00 */
[----:B------:R-:W2:Y:S01]  /*00c0*/  LDC R5, c[0x0][0x390] ;  /* 0x0000e400ff057b82 */ /* 0x000ea20000000800 */
[----:B0-----:R-:W-:-:S05]  /*00d0*/  IADD3 R0, P0, PT, R0, UR4, RZ ;  /* 0x0000000400007c10 */ /* 0x001fca000ff1e0ff */
[----:B------:R-:W-:Y:S01]  /*00e0*/  IMAD.X R3, RZ, RZ, UR5, P0 ;  /* 0x00000005ff037e24 */ /* 0x000fe200080e06ff */
[----:B-1----:R-:W-:-:S04]  /*00f0*/  LEA R2, P0, R0, UR6, 0x2 ;  /* 0x0000000600027c11 */ /* 0x002fc8000f8010ff */
[----:B------:R-:W-:-:S05]  /*0100*/  LEA.HI.X R3, R0, UR7, R3, 0x2, P0 ;  /* 0x0000000700037c11 */ /* 0x000fca00080f1403 */
[----:B--2---:R-:W-:Y:S04]  /*0110*/  STG.E desc[UR8][R2.64], R5 ;  /* 0x0000000502007986 */ /* 0x004fe8000c101908 */
[----:B------:R-:W-:Y:S01]  /*0120*/  STG.E desc[UR8][R2.64+0x400], R5 ;  /* 0x0004000502007986 */ /* 0x000fe2000c101908 */
[----:B------:R-:W-:Y:S05]  /*0130*/  EXIT ;  /* 0x000000000000794d */ /* 0x000fea0003800000 */
.L_x_0:
[----:B------:R-:W0:Y:S01]  /*0140*/  S2R R0, SR_TID.X ;  /* 0x0000000000007919 */ /* 0x000e220000002100 */
[----:B------:R-:W-:Y:S01]  /*0150*/  IMAD.U32 R2, RZ, RZ, UR7 ;  /* 0x00000007ff027e24 */ /* 0x000fe2000f8e00ff */
[----:B------:R-:W1:Y:S01]  /*0160*/  LDCU.64 UR10, c[0x0][0x388] ;  /* 0x00007100ff0a77ac */ /* 0x000e620008000a00 */
[----:B------:R-:W-:Y:S01]  /*0170*/  IMAD.U32 R4, RZ, RZ, UR7 ;  /* 0x00000007ff047e24 */ /* 0x000fe2000f8e00ff */
[----:B0-----:R-:W-:-:S04]  /*0180*/  ISETP.LT.U32.AND P0, PT, R0, UR6, PT ;  /* 0x0000000600007c0c */ /* 0x001fc8000bf01070 */
[----:B------:R-:W-:Y:S01]  /*0190*/  ISETP.GT.U32.AND.EX P0, PT, R2, RZ, PT, P0 ;  /* 0x000000ff0200720c */ /* 0x000fe20003f04100 */
[C---:B------:R-:W-:Y:S01]  /*01a0*/  VIADD R2, R0.reuse, 0x100 ;  /* 0x0000010000027836 */ /* 0x040fe20000000000 */
[----:B------:R-:W-:-:S04]  /*01b0*/  IADD3 R0, P2, PT, R0, UR4, RZ ;  /* 0x0000000400007c10 */ /* 0x000fc8000ff5e0ff */
[----:B------:R-:W-:Y:S01]  /*01c0*/  ISETP.LT.U32.AND P1, PT, R2, UR6, PT ;  /* 0x0000000602007c0c */ /* 0x000fe2000bf21070 */
[----:B------:R-:W-:Y:S01]  /*01d0*/  IMAD.X R3, RZ, RZ, UR5, P2 ;  /* 0x00000005ff037e24 */ /* 0x000fe200090e06ff */
[----:B-1----:R-:W-:Y:S02]  /*01e0*/  LEA R2, P2, R0, UR10, 0x2 ;  /* 0x0000000a00027c11 */ /* 0x002fe4000f8410ff */
[----:B------:R-:W-:Y:S02]  /*01f0*/  ISETP.GT.U32.AND.EX P1, PT, R4, RZ, PT, P1 ;  /* 0x000000ff0400720c */ /* 0x000fe40003f24110 */
[----:B------:R-:W-:Y:S01]  /*0200*/  LEA.HI.X R3, R0, UR11, R3, 0x2, P2 ;  /* 0x0000000b00037c11 */ /* 0x000fe200090f1403 */
[----:B------:R-:W0:Y:S04]  /*0210*/  @P0 LDC R5, c[0x0][0x390] ;  /* 0x0000e400ff050b82 */ /* 0x000e280000000800 */
[----:B0-----:R0:W-:Y:S06]  /*0220*/  @P0 STG.E desc[UR8][R2.64], R5 ;  /* 0x0000000502000986 */ /* 0x0011ec000c101908 */
[----:B------:R-:W-:Y:S05]  /*0230*/  @!P1 EXIT ;  /* 0x000000000000994d */ /* 0x000fea0003800000 */
[----:B0-----:R-:W0:Y:S02]  /*0240*/  LDC R5, c[0x0][0x390] ;  /* 0x0000e400ff057b82 */ /* 0x001e240000000800 */
[----:B0-----:R-:W-:Y:S01]  /*0250*/  STG.E desc[UR8][R2.64+0x400], R5 ;  /* 0x0004000502007986 */ /* 0x001fe2000c101908 */
[----:B------:R-:W-:Y:S05]  /*0260*/  EXIT ;  /* 0x000000000000794d */ /* 0x000fea0003800000 */
.L_x_1:
[----:B------:R-:W-:-:S00]  /*0270*/  BRA `(.L_x_1) ;  /* 0xfffffffc00fc7947 */ /* 0x000fc0000383ffff */
[----:B------:R-:W-:-:S00]  /*0280*/  NOP ;  /* 0x0000000000007918 */ /* 0x000fc00000000000 */
[----:B------:R-:W-:-:S00]  /*0290*/  NOP ;  /* 0x0000000000007918 */ /* 0x000fc00000000000 */
[----:B------:R-:W-:-:S00]  /*02a0*/  NOP ;  /* 0x0000000000007918 */ /* 0x000fc00000000000 */
[----:B------:R-:W-:-:S00]  /*02b0*/  NOP ;  /* 0x0000000000007918 */ /* 0x000fc00000000000 */
[----:B------:R-:W-:-:S00]  /*02c0*/  NOP ;  /* 0x0000000000007918 */ /* 0x000fc00000000000 */
[----:B------:R-:W-:-:S00]  /*02d0*/  NOP ;  /* 0x0000000000007918 */ /* 0x000fc00000000000 */
[----:B------:R-:W-:-:S00]  /*02e0*/  NOP ;  /* 0x0000000000007918 */ /* 0x000fc00000000000 */
[----:B------:R-:W-:-:S00]  /*02f0*/  NOP ;  /* 0x0000000000007918 */ /* 0x000fc00000000000 */
.L_x_50:


//--------------------- .text._ZN3cub18CUB_300001_SM_10006detail8for_each13static_kernelINS2_12policy_hub_t12policy_500_tElNS2_12op_wrapper_tIlN3tsd10JacobiStepEN6thrust24THRUST_300001_SM_1000_NS17counting_iteratorImNSA_11use_defaultESC_SC_EEEEEEvT0_T1_ --------------------------
	.section	.text._ZN3cub18CUB_300001_SM_10006detail8for_each13static_kernelINS2_12policy_hub_t12policy_500_tElNS2_12op_wrapper_tIlN3tsd10JacobiStepEN6thrust24THRUST_300001_SM_1000_NS17counting_iteratorImNSA_11use_defaultESC_SC_EEEEEEvT0_T1_,"ax",@progbits
	.align	128
        .global         _ZN3cub18CUB_300001_SM_10006detail8for_each13static_kernelINS2_12policy_hub_t12policy_500_tElNS2_12op_wrapper_tIlN3tsd10JacobiStepEN6thrust24THRUST_300001_SM_1000_NS17counting_iteratorImNSA_11use_defaultESC_SC_EEEEEEvT0_T1_
        .type           _ZN3cub18CUB_300001_SM_10006detail8for_each13static_kernelINS2_12policy_hub_t12policy_500_tElNS2_12op_wrapper_tIlN3tsd10JacobiStepEN6thrust24THRUST_300001_SM_1000_NS17counting_iteratorImNSA_11use_defaultESC_SC_EEEEEEvT0_T1_,@function
        .size           _ZN3cub18CUB_300001_SM_10006detail8for_each13static_kernelINS2_12policy_hub_t12policy_500_tElNS2_12op_wrapper_tIlN3tsd10JacobiStepEN6thrust24THRUST_300001_SM_1000_NS17counting_iteratorImNSA_11use_defaultESC_SC_EEEEEEvT0_T1_,(.L_x_49 - _ZN3cub18CUB_300001_SM_10006detail8for_each13static_kernelINS2_12policy_hub_t12policy_500_tElNS2_12op_wrapper_tIlN3tsd10JacobiStepEN6thrust24THRUST_300001_SM_1000_NS17counting_iteratorImNSA_11use_defaultESC_SC_EEEEEEvT0_T1_)
        .other          _ZN3cub18CUB_300001_SM_10006detail8for_each13static_kernelINS2_12policy_hub_t12policy_500_tElNS2_12op_wrapper_tIlN3tsd10JacobiStepEN6thrust24THRUST_300001_SM_1000_NS17counting_iteratorImNSA_11use_defaultESC_SC_EEEEEEvT0_T1_,@"STO_CUDA_ENTRY STV_DEFAULT"
_ZN3cub18CUB_300001_SM_10006detail8for_each13static_kernelINS2_12policy_hub_t12policy_500_tElNS2_12op_wrapper_tIlN3tsd10JacobiStepEN6thrust24THRUST_300001_SM_1000_NS17counting_iteratorImNSA_11use_defaultESC_SC_EEEEEEvT0_T1_:
.text._ZN3cub18CUB_300001_SM_10006detail8for_each13static_kernelINS2_12policy_hub_t12policy_500_tElNS2_12op_wrapper_tIlN3tsd10JacobiStepEN6thrust24THRUST_300001_SM_1000_NS17counting_iteratorImNSA_11use_defaultESC_SC_EEEEEEvT0_T1_:
[----:B------:R-:W-:Y:S08]  /*0000*/  LDC R1, c[0x0][0x37c] ;  /* 0x0000df00ff017b82 */ /* 0x000ff00000000800 */
[----:B------:R-:W0:Y:S01]  /*0010*/  S2UR UR4, SR_CTAID.X ;  /* 0x00000000000479c3 */ /* 0x000e220000002500 */
[----:B------:R-:W1:Y:S01]  /*0020*/  LDCU.64 UR6, c[0x0][0x380] ;  /* 0x00007000ff0677ac */ /* 0x000e620008000a00 */
[----:B------:R-:W2:Y:S01]  /*0030*/  LDCU.64 UR14, c[0x0][0x358] ;  /* 0x00006b00ff0e77ac */ /* 0x000ea20008000a00 */
[----:B------:R-:W3:Y:S01]  /*0040*/  LDCU UR20, c[0x0][0x3a0] ;  /* 0x00007400ff1477ac */ /* 0x000ee20008000800 */
[----:B0-----:R-:W-:-:S04]  /*0050*/  UIMAD.WIDE.U32 UR4, UR4, 0x200, URZ ;  /* 0x00000200040478a5 */ /* 0x001fc8000f8e00ff */
[----:B-1----:R-:W-:-:S04]  /*0060*/  UIADD3 UR6, UP0, UPT, -UR4, UR6, URZ ;  /* 0x0000000604067290 */ /* 0x002fc8000ff1e1ff */
[----:B------:R-:W-:Y:S02]  /*0070*/  UIADD3.X UR7, UPT, UPT, ~UR5, UR7, URZ, UP0, !UPT ;  /* 0x0000000705077290 */ /* 0x000fe400087fe5ff */
[----:B------:R-:W-:-:S04]  /*0080*/  UISETP.GE.U32.AND UP0, UPT, UR6, 0x200, UPT ;  /* 0x000002000600788c */ /* 0x000fc8000bf06070 */
[----:B------:R-:W-:-:S09]  /*0090*/  UISETP.GE.AND.EX UP0, UPT, UR7, URZ, UPT, UP0 ;  /* 0x000000ff0700728c */ /* 0x000fd2000bf06300 */
[----:B--23--:R-:W-:Y:S05]  /*00a0*/  BRA.U !UP0, `(.L_x_2) ;  /* 0x0000001108f47547 */ /* 0x00cfea000b800000 */
[----:B------:R-:W0:Y:S01]  /*00b0*/  S2R R13, SR_TID.X ;  /* 0x00000000000d7919 */ /* 0x000e220000002100 */
[----:B------:R-:W0:Y:S01]  /*00c0*/  LDC.64 R2, c[0x0][0x388] ;  /* 0x0000e200ff027b82 */ /* 0x000e220000000a00 */
[----:B------:R-:W1:Y:S01]  /*00d0*/  LDCU.64 UR8, c[0x0][0x3a0] ;  /* 0x00007400ff0877ac */ /* 0x000e620008000a00 */
[----:B------:R-:W-:Y:S01]  /*00e0*/  BSSY.RECONVERGENT B0, `(.L_x_3) ;  /* 0x000002d000007945 */ /* 0x000fe20003800200 */
[----:B-1----:R-:W-:Y:S02]  /*00f0*/  UIMAD UR6, UR8, UR9, URZ ;  /* 0x00000009080672a4 */ /* 0x002fe4000f8e02ff */
[----:B------:R-:W-:Y:S02]  /*0100*/  USHF.R.S32.HI UR8, URZ, 0x1f, UR8 ;  /* 0x0000001fff087899 */ /* 0x000fe40008011408 */
[----:B------:R-:W-:Y:S01]  /*0110*/  USHF.R.S32.HI UR9, URZ, 0x1f, UR6 ;  /* 0x0000001fff097899 */ /* 0x000fe20008011406 */
[----:B0-----:R-:W-:-:S04]  /*0120*/  IADD3 R12, P0, P1, R13, UR4, R2 ;  /* 0x000000040d0c7c10 */ /* 0x001fc8000f91e002 */
[----:B------:R-:W-:-:S04]  /*0130*/  IADD3.X R13, PT, PT, RZ, UR5, R3, P0, P1 ;  /* 0x00000005ff0d7c10 */ /* 0x000fc800087e2403 */
[----:B------:R-:W-:-:S04]  /*0140*/  LOP3.LUT R0, R13, UR9, RZ, 0xfc, !PT ;  /* 0x000000090d007c12 */ /* 0x000fc8000f8efcff */
[----:B------:R-:W-:-:S13]  /*0150*/  ISETP.NE.U32.AND P0, PT, R0, RZ, PT ;  /* 0x000000ff0000720c */ /* 0x000fda0003f05070 */
[----:B------:R-:W-:Y:S05]  /*0160*/  @P0 BRA `(.L_x_4) ;  /* 0x0000000000580947 */ /* 0x000fea0003800000 */
[----:B------:R-:W0:Y:S01]  /*0170*/  I2F.U32.RP R0, UR6 ;  /* 0x0000000600007d06 */ /* 0x000e220008209000 */
[----:B------:R-:W-:Y:S01]  /*0180*/  IMAD R5, RZ, RZ, -UR6 ;  /* 0x80000006ff057e24 */ /* 0x000fe2000f8e02ff */
[----:B------:R-:W-:-:S06]  /*0190*/  ISETP.NE.U32.AND P2, PT, RZ, UR6, PT ;  /* 0x00000006ff007c0c */ /* 0x000fcc000bf45070 */
[----:B0-----:R-:W0:Y:S02]  /*01a0*/  MUFU.RCP R0, R0 ;  /* 0x0000000000007308 */ /* 0x001e240000001000 */
[----:B0-----:R-:W-:-:S06]  /*01b0*/  VIADD R2, R0, 0xffffffe ;  /* 0x0ffffffe00027836 */ /* 0x001fcc0000000000 */
[----:B------:R0:W1:Y:S02]  /*01c0*/  F2I.FTZ.U32.TRUNC.NTZ R3, R2 ;  /* 0x0000000200037305 */ /* 0x000064000021f000 */
[----:B0-----:R-:W-:Y:S02]  /*01d0*/  HFMA2 R2, -RZ, RZ, 0, 0 ;  /* 0x00000000ff027431 */ /* 0x001fe400000001ff */
[----:B-1----:R-:W-:-:S04]  /*01e0*/  IMAD R5, R5, R3, RZ ;  /* 0x0000000305057224 */ /* 0x002fc800078e02ff */
[----:B------:R-:W-:Y:S01]  /*01f0*/  IMAD.HI.U32 R3, R3, R5, R2 ;  /* 0x0000000503037227 */ /* 0x000fe200078e0002 */
[----:B------:R-:W-:-:S05]  /*0200*/  MOV R5, RZ ;  /* 0x000000ff00057202 */ /* 0x000fca0000000f00 */
[----:B------:R-:W-:-:S04]  /*0210*/  IMAD.HI.U32 R4, R3, R12, RZ ;  /* 0x0000000c03047227 */ /* 0x000fc800078e00ff */
[----:B------:R-:W-:-:S04]  /*0220*/  IMAD.MOV R3, RZ, RZ, -R4 ;  /* 0x000000ffff037224 */ /* 0x000fc800078e0a04 */
[----:B------:R-:W-:-:S05]  /*0230*/  IMAD R3, R3, UR6, R12 ;  /* 0x0000000603037c24 */ /* 0x000fca000f8e020c */
[----:B------:R-:W-:-:S13]  /*0240*/  ISETP.GE.U32.AND P0, PT, R3, UR6, PT ;  /* 0x0000000603007c0c */ /* 0x000fda000bf06070 */
[----:B------:R-:W-:Y:S01]  /*0250*/  @P0 IADD3 R3, PT, PT, R3, -UR6, RZ ;  /* 0x8000000603030c10 */ /* 0x000fe2000fffe0ff */
[----:B------:R-:W-:-:S03]  /*0260*/  @P0 VIADD R4, R4, 0x1 ;  /* 0x0000000104040836 */ /* 0x000fc60000000000 */
[----:B------:R-:W-:-:S13]  /*0270*/  ISETP.GE.U32.AND P1, PT, R3, UR6, PT ;  /* 0x0000000603007c0c */ /* 0x000fda000bf26070 */
[----:B------:R-:W-:Y:S02]  /*0280*/  @P1 IADD3 R4, PT, PT, R4, 0x1, RZ ;  /* 0x0000000104041810 */ /* 0x000fe40007ffe0ff */
[----:B------:R-:W-:-:S05]  /*0290*/  @!P2 LOP3.LUT R4, RZ, UR6, RZ, 0x33, !PT ;  /* 0x00000006ff04ac12 */ /* 0x000fca000f8e33ff */
[----:B------:R-:W-:-:S04]  /*02a0*/  IMAD.MOV R3, RZ, RZ, -R4 ;  /* 0x000000ffff037224 */ /* 0x000fc800078e0a04 */
[----:B------:R-:W-:Y:S01]  /*02b0*/  IMAD R6, R3, UR6, R12 ;  /* 0x0000000603067c24 */ /* 0x000fe2000f8e020c */
[----:B------:R-:W-:Y:S06]  /*02c0*/  BRA `(.L_x_5) ;  /* 0x0000000000387947 */ /* 0x000fec0003800000 */
.L_x_4:
[----:B------:R-:W-:Y:S01]  /*02d0*/  IMAD.MOV.U32 R0, RZ, RZ, R12 ;  /* 0x000000ffff007224 */ /* 0x000fe200078e000c */
[----:B------:R-:W-:Y:S01]  /*02e0*/  MOV R5, R13 ;  /* 0x0000000d00057202 */ /* 0x000fe20000000f00 */
[----:B------:R-:W-:Y:S01]  /*02f0*/  IMAD.U32 R2, RZ, RZ, UR6 ;  /* 0x00000006ff027e24 */ /* 0x000fe2000f8e00ff */
[----:B------:R-:W-:Y:S02]  /*0300*/  MOV R3, UR9 ;  /* 0x0000000900037c02 */ /* 0x000fe40008000f00 */
[----:B------:R-:W-:-:S07]  /*0310*/  MOV R6, 0x330 ;  /* 0x0000033000067802 */ /* 0x000fce0000000f00 */
[----:B------:R-:W-:Y:S05]  /*0320*/  CALL.REL.NOINC `($__internal_0_$__cuda_sm20_div_u64) ;  /* 0x0000002400ac7944 */ /* 0x000fea0003c00000 */
[----:B------:R-:W-:-:S05]  /*0330*/  IADD3 R7, P0, PT, RZ, -R0, RZ ;  /* 0x80000000ff077210 */ /* 0x000fca0007f1e0ff */
[----:B------:R-:W-:Y:S02]  /*0340*/  IMAD.X R4, RZ, RZ, ~R5, P0 ;  /* 0x000000ffff047224 */ /* 0x000fe400000e0e05 */
[----:B------:R-:W-:-:S04]  /*0350*/  IMAD.WIDE.U32 R2, R7, UR6, R12 ;  /* 0x0000000607027c25 */ /* 0x000fc8000f8e000c */
[----:B------:R-:W-:Y:S02]  /*0360*/  IMAD R4, R4, UR6, RZ ;  /* 0x0000000604047c24 */ /* 0x000fe4000f8e02ff */
[----:B------:R-:W-:Y:S02]  /*0370*/  IMAD.MOV.U32 R6, RZ, RZ, R2 ;  /* 0x000000ffff067224 */ /* 0x000fe400078e0002 */
[----:B------:R-:W-:Y:S01]  /*0380*/  IMAD R5, R7, UR9, R4 ;  /* 0x0000000907057c24 */ /* 0x000fe2000f8e0204 */
[----:B------:R-:W-:-:S04]  /*0390*/  MOV R4, R0 ;  /* 0x0000000000047202 */ /* 0x000fc80000000f00 */
[----:B------:R-:W-:-:S07]  /*03a0*/  IADD3 R5, PT, PT, R3, R5, RZ ;  /* 0x0000000503057210 */ /* 0x000fce0007ffe0ff */
.L_x_5:
[----:B------:R-:W-:Y:S05]  /*03b0*/  BSYNC.RECONVERGENT B0 ;  /* 0x0000000000007941 */ /* 0x000fea0003800200 */
.L_x_3:
[----:B------:R-:W-:Y:S01]  /*03c0*/  LOP3.LUT R0, R5, UR8, RZ, 0xfc, !PT ;  /* 0x0000000805007c12 */ /* 0x000fe2000f8efcff */
[----:B------:R-:W-:Y:S03]  /*03d0*/  BSSY.RECONVERGENT B0, `(.L_x_6) ;  /* 0x000001e000007945 */ /* 0x000fe60003800200 */
[----:B------:R-:W-:-:S13]  /*03e0*/  ISETP.NE.U32.AND P0, PT, R0, RZ, PT ;  /* 0x000000ff0000720c */ /* 0x000fda0003f05070 */
[----:B------:R-:W-:Y:S05]  /*03f0*/  @P0 BRA `(.L_x_7) ;  /* 0x0000000000500947 */ /* 0x000fea0003800000 */
[----:B------:R-:W0:Y:S02]  /*0400*/  LDCU UR4, c[0x0][0x3a0] ;  /* 0x00007400ff0477ac */ /* 0x000e240008000800 */
[----:B0-----:R-:W0:Y:S01]  /*0410*/  I2F.U32.RP R0, UR4 ;  /* 0x0000000400007d06 */ /* 0x001e220008209000 */
[----:B------:R-:W-:-:S07]  /*0420*/  ISETP.NE.U32.AND P2, PT, RZ, UR4, PT ;  /* 0x00000004ff007c0c */ /* 0x000fce000bf45070 */
[----:B0-----:R-:W0:Y:S02]  /*0430*/  MUFU.RCP R0, R0 ;  /* 0x0000000000007308 */ /* 0x001e240000001000 */
[----:B0-----:R-:W-:-:S06]  /*0440*/  VIADD R2, R0, 0xffffffe ;  /* 0x0ffffffe00027836 */ /* 0x001fcc0000000000 */
[----:B------:R0:W1:Y:S02]  /*0450*/  F2I.FTZ.U32.TRUNC.NTZ R3, R2 ;  /* 0x0000000200037305 */ /* 0x000064000021f000 */
[----:B0-----:R-:W-:Y:S01]  /*0460*/  IMAD.MOV.U32 R2, RZ, RZ, RZ ;  /* 0x000000ffff027224 */ /* 0x001fe200078e00ff */
[----:B-1----:R-:W-:-:S05]  /*0470*/  IADD3 R5, PT, PT, RZ, -R3, RZ ;  /* 0x80000003ff057210 */ /* 0x002fca0007ffe0ff */
[----:B------:R-:W-:-:S04]  /*0480*/  IMAD R5, R5, UR4, RZ ;  /* 0x0000000405057c24 */ /* 0x000fc8000f8e02ff */
[----:B------:R-:W-:-:S06]  /*0490*/  IMAD.HI.U32 R3, R3, R5, R2 ;  /* 0x0000000503037227 */ /* 0x000fcc00078e0002 */
[----:B------:R-:W-:-:S05]  /*04a0*/  IMAD.HI.U32 R7, R3, R6, RZ ;  /* 0x0000000603077227 */ /* 0x000fca00078e00ff */
[----:B------:R-:W-:-:S05]  /*04b0*/  IADD3 R3, PT, PT, -R7, RZ, RZ ;  /* 0x000000ff07037210 */ /* 0x000fca0007ffe1ff */
[----:B------:R-:W-:-:S05]  /*04c0*/  IMAD R3, R3, UR4, R6 ;  /* 0x0000000403037c24 */ /* 0x000fca000f8e0206 */
[----:B------:R-:W-:-:S13]  /*04d0*/  ISETP.GE.U32.AND P0, PT, R3, UR4, PT ;  /* 0x0000000403007c0c */ /* 0x000fda000bf06070 */
[----:B------:R-:W-:Y:S01]  /*04e0*/  @P0 VIADD R3, R3, -UR4 ;  /* 0x8000000403030c36 */ /* 0x000fe20008000000 */
[----:B------:R-:W-:-:S04]  /*04f0*/  @P0 IADD3 R7, PT, PT, R7, 0x1, RZ ;  /* 0x0000000107070810 */ /* 0x000fc80007ffe0ff */
[----:B------:R-:W-:-:S13]  /*0500*/  ISETP.GE.U32.AND P1, PT, R3, UR4, PT ;  /* 0x0000000403007c0c */ /* 0x000fda000bf26070 */
[----:B------:R-:W-:Y:S01]  /*0510*/  @P1 VIADD R7, R7, 0x1 ;  /* 0x0000000107071836 */ /* 0x000fe20000000000 */
[----:B------:R-:W-:Y:S01]  /*0520*/  @!P2 LOP3.LUT R7, RZ, UR4, RZ, 0x33, !PT ;  /* 0x00000004ff07ac12 */ /* 0x000fe2000f8e33ff */
[----:B------:R-:W-:Y:S06]  /*0530*/  BRA `(.L_x_8) ;  /* 0x00000000001c7947 */ /* 0x000fec0003800000 */
.L_x_7:
[----:B------:R-:W0:Y:S01]  /*0540*/  LDCU UR4, c[0x0][0x3a0] ;  /* 0x00007400ff0477ac */ /* 0x000e220008000800 */
[----:B------:R-:W-:Y:S01]  /*0550*/  MOV R0, R6 ;  /* 0x0000000600007202 */ /* 0x000fe20000000f00 */
[----:B------:R-:W-:Y:S01]  /*0560*/  IMAD.U32 R3, RZ, RZ, UR8 ;  /* 0x00000008ff037e24 */ /* 0x000fe2000f8e00ff */
[----:B------:R-:W-:Y:S02]  /*0570*/  MOV R6, 0x5a0 ;  /* 0x000005a000067802 */ /* 0x000fe40000000f00 */
[----:B0-----:R-:W-:-:S07]  /*0580*/  MOV R2, UR4 ;  /* 0x0000000400027c02 */ /* 0x001fce0008000f00 */
[----:B------:R-:W-:Y:S05]  /*0590*/  CALL.REL.NOINC `($__internal_0_$__cuda_sm20_div_u64) ;  /* 0x0000002400107944 */ /* 0x000fea0003c00000 */
[----:B------:R-:W-:-:S07]  /*05a0*/  IMAD.MOV.U32 R7, RZ, RZ, R0 ;  /* 0x000000ffff077224 */ /* 0x000fce00078e0000 */
.L_x_8:
[----:B------:R-:W-:Y:S05]  /*05b0*/  BSYNC.RECONVERGENT B0 ;  /* 0x0000000000007941 */ /* 0x000fea0003800200 */
.L_x_6:
[----:B------:R-:W0:Y:S01]  /*05c0*/  LDCU.64 UR10, c[0x0][0x3b0] ;  /* 0x00007600ff0a77ac */ /* 0x000e220008000a00 */
[----:B------:R-:W-:Y:S01]  /*05d0*/  LOP3.LUT R0, R13, UR8, RZ, 0xfc, !PT ;  /* 0x000000080d007c12 */ /* 0x000fe2000f8efcff */
[----:B------:R-:W-:Y:S01]  /*05e0*/  BSSY.RECONVERGENT B0, `(.L_x_9) ;  /* 0x000001f000007945 */ /* 0x000fe20003800200 */
[----:B------:R-:W1:Y:S02]  /*05f0*/  LDCU UR4, c[0x0][0x3ac] ;  /* 0x00007580ff0477ac */ /* 0x000e640008000800 */
[----:B------:R-:W-:Y:S01]  /*0600*/  ISETP.NE.U32.AND P0, PT, R0, RZ, PT ;  /* 0x000000ff0000720c */ /* 0x000fe20003f05070 */
[----:B0-----:R-:W-:Y:S02]  /*0610*/  UIADD3 UR5, UPT, UPT, UR10, -0x1, URZ ;  /* 0xffffffff0a057890 */ /* 0x001fe4000fffe0ff */
[----:B------:R-:W-:Y:S02]  /*0620*/  UIADD3 UR7, UPT, UPT, UR11, -0x1, URZ ;  /* 0xffffffff0b077890 */ /* 0x000fe4000fffe0ff */
[----:B-1----:R-:W-:-:S08]  /*0630*/  UIADD3 UR4, UPT, UPT, UR4, -0x1, URZ ;  /* 0xffffffff04047890 */ /* 0x002fd0000fffe0ff */
[----:B------:R-:W-:Y:S05]  /*0640*/  @P0 BRA `(.L_x_10) ;  /* 0x00000000004c0947 */ /* 0x000fea0003800000 */
[----:B------:R-:W0:Y:S02]  /*0650*/  LDCU UR10, c[0x0][0x3a0] ;  /* 0x00007400ff0a77ac */ /* 0x000e240008000800 */
[----:B0-----:R-:W0:Y:S01]  /*0660*/  I2F.U32.RP R5, UR10 ;  /* 0x0000000a00057d06 */ /* 0x001e220008209000 */
[----:B------:R-:W-:-:S07]  /*0670*/  ISETP.NE.U32.AND P1, PT, RZ, UR10, PT ;  /* 0x0000000aff007c0c */ /* 0x000fce000bf25070 */
[----:B0-----:R-:W0:Y:S02]  /*0680*/  MUFU.RCP R5, R5 ;  /* 0x0000000500057308 */ /* 0x001e240000001000 */
[----:B0-----:R-:W-:-:S06]  /*0690*/  IADD3 R2, PT, PT, R5, 0xffffffe, RZ ;  /* 0x0ffffffe05027810 */ /* 0x001fcc0007ffe0ff */
[----:B------:R0:W1:Y:S02]  /*06a0*/  F2I.FTZ.U32.TRUNC.NTZ R3, R2 ;  /* 0x0000000200037305 */ /* 0x000064000021f000 */
[----:B0-----:R-:W-:Y:S02]  /*06b0*/  HFMA2 R2, -RZ, RZ, 0, 0 ;  /* 0x00000000ff027431 */ /* 0x001fe400000001ff */
[----:B-1----:R-:W-:-:S04]  /*06c0*/  IMAD.MOV R9, RZ, RZ, -R3 ;  /* 0x000000ffff097224 */ /* 0x002fc800078e0a03 */
[----:B------:R-:W-:-:S04]  /*06d0*/  IMAD R9, R9, UR10, RZ ;  /* 0x0000000a09097c24 */ /* 0x000fc8000f8e02ff */
[----:B------:R-:W-:-:S06]  /*06e0*/  IMAD.HI.U32 R9, R3, R9, R2 ;  /* 0x0000000903097227 */ /* 0x000fcc00078e0002 */
[----:B------:R-:W-:-:S04]  /*06f0*/  IMAD.HI.U32 R0, R9, R12, RZ ;  /* 0x0000000c09007227 */ /* 0x000fc800078e00ff */
[----:B------:R-:W-:-:S04]  /*0700*/  IMAD.MOV R3, RZ, RZ, -R0 ;  /* 0x000000ffff037224 */ /* 0x000fc800078e0a00 */
[----:B------:R-:W-:-:S05]  /*0710*/  IMAD R0, R3, UR10, R12 ;  /* 0x0000000a03007c24 */ /* 0x000fca000f8e020c */
[----:B------:R-:W-:-:S13]  /*0720*/  ISETP.GE.U32.AND P0, PT, R0, UR10, PT ;  /* 0x0000000a00007c0c */ /* 0x000fda000bf06070 */
[----:B------:R-:W-:-:S04]  /*0730*/  @P0 IADD3 R0, PT, PT, R0, -UR10, RZ ;  /* 0x8000000a00000c10 */ /* 0x000fc8000fffe0ff */
[----:B------:R-:W-:-:S13]  /*0740*/  ISETP.GE.U32.AND P0, PT, R0, UR10, PT ;  /* 0x0000000a00007c0c */ /* 0x000fda000bf06070 */
[----:B------:R-:W-:Y:S01]  /*0750*/  @P0 VIADD R0, R0, -UR10 ;  /* 0x8000000a00000c36 */ /* 0x000fe20008000000 */
[----:B------:R-:W-:Y:S01]  /*0760*/  @!P1 LOP3.LUT R0, RZ, UR10, RZ, 0x33, !PT ;  /* 0x0000000aff009c12 */ /* 0x000fe2000f8e33ff */
[----:B------:R-:W-:Y:S06]  /*0770*/  BRA `(.L_x_11) ;  /* 0x0000000000147947 */ /* 0x000fec0003800000 */
.L_x_10:
[----:B------:R-:W-:Y:S01]  /*0780*/  MOV R0, R12 ;  /* 0x0000000c00007202 */ /* 0x000fe20000000f00 */
[----:B------:R-:W-:Y:S01]  /*0790*/  IMAD.MOV.U32 R5, RZ, RZ, R13 ;  /* 0x000000ffff057224 */ /* 0x000fe200078e000d */
[----:B------:R-:W-:Y:S02]  /*07a0*/  MOV R3, UR8 ;  /* 0x0000000800037c02 */ /* 0x000fe40008000f00 */
[----:B------:R-:W-:-:S07]  /*07b0*/  MOV R2, 0x7d0 ;  /* 0x000007d000027802 */ /* 0x000fce0000000f00 */
[----:B------:R-:W-:Y:S05]  /*07c0*/  CALL.REL.NOINC `($__internal_1_$__cuda_sm20_rem_u64) ;  /* 0x0000002400947944 */ /* 0x000fea0003c00000 */
.L_x_11:
[----:B------:R-:W-:Y:S05]  /*07d0*/  BSYNC.RECONVERGENT B0 ;  /* 0x0000000000007941 */ /* 0x000fea0003800200 */
.L_x_9:
[----:B------:R-:W-:Y:S01]  /*07e0*/  ISETP.NE.AND P0, PT, R0, UR4, PT ;  /* 0x0000000400007c0c */ /* 0x000fe2000bf05270 */
[----:B------:R-:W0:Y:S01]  /*07f0*/  LDCU.128 UR16, c[0x0][0x390] ;  /* 0x00007200ff1077ac */ /* 0x000e220008000c00 */
[C---:B------:R-:W-:Y:S01]  /*0800*/  IMAD.SHL.U32 R2, R12.reuse, 0x4, RZ ;  /* 0x000000040c027824 */ /* 0x040fe200078e00ff */
[----:B------:R-:W-:Y:S02]  /*0810*/  SHF.L.U64.HI R5, R12, 0x2, R13 ;  /* 0x000000020c057819 */ /* 0x000fe4000001020d */
[----:B------:R-:W-:-:S04]  /*0820*/  ISETP.NE.AND P0, PT, R0, RZ, P0 ;  /* 0x000000ff0000720c */ /* 0x000fc80000705270 */
[----:B------:R-:W-:-:S04]  /*0830*/  ISETP.NE.AND P0, PT, R7, RZ, P0 ;  /* 0x000000ff0700720c */ /* 0x000fc80000705270 */
[----:B------:R-:W-:-:S04]  /*0840*/  ISETP.NE.AND P0, PT, R7, UR5, P0 ;  /* 0x0000000507007c0c */ /* 0x000fc80008705270 */
[----:B------:R-:W-:Y:S02]  /*0850*/  ISETP.NE.AND P0, PT, R4, RZ, P0 ;  /* 0x000000ff0400720c */ /* 0x000fe40000705270 */
[----:B0-----:R-:W-:Y:S02]  /*0860*/  IADD3 R10, P1, PT, R2, UR18, RZ ;  /* 0x00000012020a7c10 */ /* 0x001fe4000ff3e0ff */
[----:B------:R-:W-:Y:S02]  /*0870*/  ISETP.NE.AND P0, PT, R4, UR7, P0 ;  /* 0x0000000704007c0c */ /* 0x000fe40008705270 */
[----:B------:R-:W-:-:S11]  /*0880*/  IADD3.X R11, PT, PT, R5, UR19, RZ, P1, !PT ;  /* 0x00000013050b7c10 */ /* 0x000fd60008ffe4ff */
[----:B------:R-:W2:Y:S01]  /*0890*/  @!P0 LDG.E R3, desc[UR14][R10.64] ;  /* 0x0000000e0a038981 */ /* 0x000ea2000c1e1900 */
[----:B------:R-:W-:Y:S01]  /*08a0*/  IADD3 R20, P2, PT, R12, 0x100, RZ ;  /* 0x000001000c147810 */ /* 0x000fe20007f5e0ff */
[----:B------:R-:W-:Y:S01]  /*08b0*/  BSSY.RECONVERGENT B0, `(.L_x_12) ;  /* 0x000002b000007945 */ /* 0x000fe20003800200 */
[----:B------:R-:W-:Y:S02]  /*08c0*/  IADD3 R12, P1, PT, R2, UR16, RZ ;  /* 0x00000010020c7c10 */ /* 0x000fe4000ff3e0ff */
[----:B------:R-:W-:Y:S02]  /*08d0*/  IADD3.X R21, PT, PT, RZ, R13, RZ, P2, !PT ;  /* 0x0000000dff157210 */ /* 0x000fe400017fe4ff */
[----:B------:R-:W-:Y:S02]  /*08e0*/  IADD3.X R13, PT, PT, R5, UR17, RZ, P1, !PT ;  /* 0x00000011050d7c10 */ /* 0x000fe40008ffe4ff */
[----:B------:R-:W-:-:S04]  /*08f0*/  LOP3.LUT R2, R21, UR9, RZ, 0xfc, !PT ;  /* 0x0000000915027c12 */ /* 0x000fc8000f8efcff */
[----:B------:R-:W-:Y:S01]  /*0900*/  ISETP.NE.U32.AND P1, PT, R2, RZ, PT ;  /* 0x000000ff0200720c */ /* 0x000fe20003f25070 */
[----:B--2---:R0:W-:Y:S01]  /*0910*/  @!P0 STG.E desc[UR14][R12.64], R3 ;  /* 0x000000030c008986 */ /* 0x0041e2000c10190e */
[----:B------:R-:W-:Y:S11]  /*0920*/  @!P0 BRA `(.L_x_13) ;  /* 0x00000000008c8947 */ /* 0x000ff60003800000 */
[----:B------:R-:W1:Y:S08]  /*0930*/  LDC R19, c[0x0][0x3b0] ;  /* 0x0000ec00ff137b82 */ /* 0x000e700000000800 */
[----:B------:R-:W2:Y:S08]  /*0940*/  LDC R9, c[0x0][0x3ac] ;  /* 0x0000eb00ff097b82 */ /* 0x000eb00000000800 */
[----:B0-----:R-:W0:Y:S01]  /*0950*/  LDC.64 R2, c[0x0][0x398] ;  /* 0x0000e600ff027b82 */ /* 0x001e220000000a00 */
[CC--:B-1----:R-:W-:Y:S01]  /*0960*/  IMAD R6, R4.reuse, R19.reuse, R7 ;  /* 0x0000001304067224 */ /* 0x0c2fe200078e0207 */
[----:B------:R-:W-:Y:S01]  /*0970*/  IADD3 R17, PT, PT, -R19, RZ, RZ ;  /* 0x000000ff13117210 */ /* 0x000fe20007ffe1ff */
[----:B------:R-:W-:-:S02]  /*0980*/  IMAD R14, R4, R19, R19 ;  /* 0x00000013040e7224 */ /* 0x000fc400078e0213 */
[C---:B------:R-:W-:Y:S02]  /*0990*/  VIADD R8, R6.reuse, 0xffffffff ;  /* 0xffffffff06087836 */ /* 0x040fe40000000000 */
[C---:B------:R-:W-:Y:S01]  /*09a0*/  IMAD.IADD R16, R6.reuse, 0x1, R19 ;  /* 0x0000000106107824 */ /* 0x040fe200078e0213 */
[----:B------:R-:W-:Y:S01]  /*09b0*/  LEA R18, R17, R14, 0x1 ;  /* 0x0000000e11127211 */ /* 0x000fe200078e08ff */
[CCC-:B--2---:R-:W-:Y:S02]  /*09c0*/  IMAD R5, R6.reuse, R9.reuse, R0.reuse ;  /* 0x0000000906057224 */ /* 0x1c4fe400078e0200 */
[-C--:B------:R-:W-:Y:S02]  /*09d0*/  IMAD R15, R6, R9.reuse, R9 ;  /* 0x00000009060f7224 */ /* 0x080fe400078e0209 */
[----:B------:R-:W-:Y:S02]  /*09e0*/  VIADD R5, R5, 0x1 ;  /* 0x0000000105057836 */ /* 0x000fe40000000000 */
[----:B------:R-:W-:Y:S01]  /*09f0*/  IMAD R19, R8, R9, R0 ;  /* 0x0000000908137224 */ /* 0x000fe200078e0200 */
[----:B------:R-:W-:Y:S01]  /*0a00*/  IADD3 R15, PT, PT, R15, R0, RZ ;  /* 0x000000000f0f7210 */ /* 0x000fe20007ffe0ff */
[----:B0-----:R-:W-:-:S04]  /*0a10*/  IMAD.WIDE R4, R5, 0x4, R2 ;  /* 0x0000000405047825 */ /* 0x001fc800078e0202 */
[----:B------:R-:W-:Y:S01]  /*0a20*/  IMAD.WIDE R14, R15, 0x4, R2 ;  /* 0x000000040f0e7825 */ /* 0x000fe200078e0202 */
[----:B------:R-:W2:Y:S03]  /*0a30*/  LDG.E R6, desc[UR14][R4.64] ;  /* 0x0000000e04067981 */ /* 0x000ea6000c1e1900 */
[----:B------:R-:W-:Y:S01]  /*0a40*/  IMAD.IADD R8, R18, 0x1, R7 ;  /* 0x0000000112087824 */ /* 0x000fe200078e0207 */
[----:B------:R-:W2:Y:S01]  /*0a50*/  LDG.E R17, desc[UR14][R4.64+-0x8] ;  /* 0xfffff80e04117981 */ /* 0x000ea2000c1e1900 */
[-C--:B------:R-:W-:Y:S02]  /*0a60*/  IMAD R7, R16, R9.reuse, R0 ;  /* 0x0000000910077224 */ /* 0x080fe400078e0200 */
[----:B------:R-:W-:Y:S01]  /*0a70*/  IMAD.WIDE R18, R19, 0x4, R2 ;  /* 0x0000000413127825 */ /* 0x000fe200078e0202 */
[----:B------:R-:W3:Y:S03]  /*0a80*/  LDG.E R15, desc[UR14][R14.64] ;  /* 0x0000000e0e0f7981 */ /* 0x000ee6000c1e1900 */
[----:B------:R-:W-:-:S02]  /*0a90*/  IMAD R23, R8, R9, R0 ;  /* 0x0000000908177224 */ /* 0x000fc400078e0200 */
[--C-:B------:R-:W-:Y:S01]  /*0aa0*/  IMAD.WIDE R8, R7, 0x4, R2.reuse ;  /* 0x0000000407087825 */ /* 0x100fe200078e0202 */
[----:B------:R-:W4:Y:S03]  /*0ab0*/  LDG.E R19, desc[UR14][R18.64] ;  /* 0x0000000e12137981 */ /* 0x000f26000c1e1900 */
[----:B------:R-:W-:Y:S02]  /*0ac0*/  IMAD.WIDE R2, R23, 0x4, R2 ;  /* 0x0000000417027825 */ /* 0x000fe400078e0202 */
[----:B------:R-:W5:Y:S04]  /*0ad0*/  LDG.E R9, desc[UR14][R8.64] ;  /* 0x0000000e08097981 */ /* 0x000f68000c1e1900 */
[----:B------:R-:W5:Y:S01]  /*0ae0*/  LDG.E R3, desc[UR14][R2.64] ;  /* 0x0000000e02037981 */ /* 0x000f62000c1e1900 */
[----:B--2---:R-:W-:-:S04]  /*0af0*/  FADD R6, R6, R17 ;  /* 0x0000001106067221 */ /* 0x004fc80000000000 */
[----:B---3--:R-:W-:-:S04]  /*0b00*/  FADD R6, R6, R15 ;  /* 0x0000000f06067221 */ /* 0x008fc80000000000 */
[----:B----4-:R-:W-:-:S04]  /*0b10*/  FADD R6, R6, R19 ;  /* 0x0000001306067221 */ /* 0x010fc80000000000 */
[----:B-----5:R-:W-:-:S04]  /*0b20*/  FADD R6, R6, R9 ;  /* 0x0000000906067221 */ /* 0x020fc80000000000 */
[----:B------:R-:W-:-:S04]  /*0b30*/  FADD R6, R6, R3 ;  /* 0x0000000306067221 */ /* 0x000fc80000000000 */
[----:B------:R-:W-:-:S05]  /*0b40*/  FMUL R5, R6, 0.16660000383853912354 ;  /* 0x3e2a993106057820 */ /* 0x000fca0000400000 */
[----:B------:R1:W-:Y:S02]  /*0b50*/  STG.E desc[UR14][R12.64], R5 ;  /* 0x000000050c007986 */ /* 0x0003e4000c10190e */
.L_x_13:
[----:B------:R-:W-:Y:S05]  /*0b60*/  BSYNC.RECONVERGENT B0 ;  /* 0x0000000000007941 */ /* 0x000fea0003800200 */
.L_x_12:
[----:B------:R-:W-:Y:S04]  /*0b70*/  BSSY.RECONVERGENT B0, `(.L_x_14) ;  /* 0x0000026000007945 */ /* 0x000fe80003800200 */
[----:B------:R-:W-:Y:S05]  /*0b80*/  @P1 BRA `(.L_x_15) ;  /* 0x0000000000581947 */ /* 0x000fea0003800000 */
[----:B-1----:R-:W1:Y:S01]  /*0b90*/  I2F.U32.RP R5, UR6 ;  /* 0x0000000600057d06 */ /* 0x002e620008209000 */
[----:B------:R-:W-:Y:S01]  /*0ba0*/  IMAD R7, RZ, RZ, -UR6 ;  /* 0x80000006ff077e24 */ /* 0x000fe2000f8e02ff */
[----:B------:R-:W-:-:S06]  /*0bb0*/  ISETP.NE.U32.AND P2, PT, RZ, UR6, PT ;  /* 0x00000006ff007c0c */ /* 0x000fcc000bf45070 */
[----:B-1----:R-:W1:Y:S02]  /*0bc0*/  MUFU.RCP R5, R5 ;  /* 0x0000000500057308 */ /* 0x002e640000001000 */
[----:B-1----:R-:W-:Y:S02]  /*0bd0*/  IADD3 R2, PT, PT, R5, 0xffffffe, RZ ;  /* 0x0ffffffe05027810 */ /* 0x002fe40007ffe0ff */
[----:B------:R-:W-:-:S04]  /*0be0*/  MOV R5, RZ ;  /* 0x000000ff00057202 */ /* 0x000fc80000000f00 */
[----:B0-----:R0:W1:Y:S02]  /*0bf0*/  F2I.FTZ.U32.TRUNC.NTZ R3, R2 ;  /* 0x0000000200037305 */ /* 0x001064000021f000 */
[----:B0-----:R-:W-:Y:S02]  /*0c00*/  HFMA2 R2, -RZ, RZ, 0, 0 ;  /* 0x00000000ff027431 */ /* 0x001fe400000001ff */
[----:B-1----:R-:W-:-:S04]  /*0c10*/  IMAD R7, R7, R3, RZ ;  /* 0x0000000307077224 */ /* 0x002fc800078e02ff */
[----:B------:R-:W-:-:S06]  /*0c20*/  IMAD.HI.U32 R7, R3, R7, R2 ;  /* 0x0000000703077227 */ /* 0x000fcc00078e0002 */
        /* <DEDUP_REMOVED lines=12> */
.L_x_15:
[----:B------:R-:W-:Y:S01]  /*0cf0*/  IMAD.MOV.U32 R0, RZ, RZ, R20 ;  /* 0x000000ffff007224 */ /* 0x000fe200078e0014 */
[----:B-1----:R-:W-:Y:S01]  /*0d00*/  MOV R5, R21 ;  /* 0x0000001500057202 */ /* 0x002fe20000000f00 */
[----:B------:R-:W-:Y:S01]  /*0d10*/  IMAD.U32 R2, RZ, RZ, UR6 ;  /* 0x00000006ff027e24 */ /* 0x000fe2000f8e00ff */
[----:B0-----:R-:W-:Y:S02]  /*0d20*/  MOV R3, UR9 ;  /* 0x0000000900037c02 */ /* 0x001fe40008000f00 */
[----:B------:R-:W-:-:S07]  /*0d30*/  MOV R6, 0xd50 ;  /* 0x00000d5000067802 */ /* 0x000fce0000000f00 */
[----:B------:R-:W-:Y:S05]  /*0d40*/  CALL.REL.NOINC `($__internal_0_$__cuda_sm20_div_u64) ;  /* 0x0000001c00247944 */ /* 0x000fea0003c00000 */
[----:B------:R-:W-:-:S05]  /*0d50*/  IADD3 R7, P0, PT, RZ, -R0, RZ ;  /* 0x80000000ff077210 */ /* 0x000fca0007f1e0ff */
[----:B------:R-:W-:Y:S02]  /*0d60*/  IMAD.X R5, RZ, RZ, ~R5, P0 ;  /* 0x000000ffff057224 */ /* 0x000fe400000e0e05 */
[----:B------:R-:W-:-:S04]  /*0d70*/  IMAD.WIDE.U32 R2, R7, UR6, R20 ;  /* 0x0000000607027c25 */ /* 0x000fc8000f8e0014 */
[----:B------:R-:W-:-:S04]  /*0d80*/  IMAD R4, R5, UR6, RZ ;  /* 0x0000000605047c24 */ /* 0x000fc8000f8e02ff */
[----:B------:R-:W-:Y:S01]  /*0d90*/  IMAD R5, R7, UR9, R4 ;  /* 0x0000000907057c24 */ /* 0x000fe2000f8e0204 */
[----:B------:R-:W-:Y:S01]  /*0da0*/  MOV R4, R0 ;  /* 0x0000000000047202 */ /* 0x000fe20000000f00 */
[----:B------:R-:W-:-:S03]  /*0db0*/  IMAD.MOV.U32 R0, RZ, RZ, R2 ;  /* 0x000000ffff007224 */ /* 0x000fc600078e0002 */
[----:B------:R-:W-:-:S07]  /*0dc0*/  IADD3 R5, PT, PT, R5, R3, RZ ;  /* 0x0000000305057210 */ /* 0x000fce0007ffe0ff */
.L_x_16:
[----:B------:R-:W-:Y:S05]  /*0dd0*/  BSYNC.RECONVERGENT B0 ;  /* 0x0000000000007941 */ /* 0x000fea0003800200 */
.L_x_14:
        /* <DEDUP_REMOVED lines=24> */
.L_x_18:
[----:B------:R-:W0:Y:S01]  /*0f60*/  LDCU UR6, c[0x0][0x3a0] ;  /* 0x00007400ff0677ac */ /* 0x000e220008000800 */
[----:B------:R-:W-:Y:S02]  /*0f70*/  MOV R3, UR8 ;  /* 0x0000000800037c02 */ /* 0x000fe40008000f00 */
[----:B------:R-:W-:Y:S01]  /*0f80*/  MOV R6, 0xfb0 ;  /* 0x00000fb000067802 */ /* 0x000fe20000000f00 */
[----:B0-----:R-:W-:-:S07]  /*0f90*/  IMAD.U32 R2, RZ, RZ, UR6 ;  /* 0x00000006ff027e24 */ /* 0x001fce000f8e00ff */
[----:B------:R-:W-:Y:S05]  /*0fa0*/  CALL.REL.NOINC `($__internal_0_$__cuda_sm20_div_u64) ;  /* 0x00000018008c7944 */ /* 0x000fea0003c00000 */
[----:B------:R-:W-:-:S07]  /*0fb0*/  MOV R7, R0 ;  /* 0x0000000000077202 */ /* 0x000fce0000000f00 */
.L_x_19:
[----:B------:R-:W-:Y:S05]  /*0fc0*/  BSYNC.RECONVERGENT B0 ;  /* 0x0000000000007941 */ /* 0x000fea0003800200 */
.L_x_17:
        /* <DEDUP_REMOVED lines=18> */
[----:B------:R-:W-:-:S05]  /*10f0*/  @P0 VIADD R0, R0, -UR6 ;  /* 0x8000000600000c36 */ /* 0x000fca0008000000 */
[----:B------:R-:W-:-:S13]  /*1100*/  ISETP.GE.U32.AND P0, PT, R0, UR6, PT ;  /* 0x0000000600007c0c */ /* 0x000fda000bf06070 */
[----:B------:R-:W-:Y:S02]  /*1110*/  @P0 IADD3 R0, PT, PT, R0, -UR6, RZ ;  /* 0x8000000600000c10 */ /* 0x000fe4000fffe0ff */
[----:B------:R-:W-:Y:S01]  /*1120*/  @!P1 LOP3.LUT R0, RZ, UR6, RZ, 0x33, !PT ;  /* 0x00000006ff009c12 */ /* 0x000fe2000f8e33ff */
[----:B------:R-:W-:Y:S06]  /*1130*/  BRA `(.L_x_22) ;  /* 0x0000000000147947 */ /* 0x000fec0003800000 */
.L_x_21:
[----:B------:R-:W-:Y:S01]  /*1140*/  IMAD.MOV.U32 R0, RZ, RZ, R20 ;  /* 0x000000ffff007224 */ /* 0x000fe200078e0014 */
[----:B------:R-:W-:Y:S01]  /*1150*/  MOV R5, R21 ;  /* 0x0000001500057202 */ /* 0x000fe20000000f00 */
[----:B------:R-:W-:Y:S01]  /*1160*/  IMAD.U32 R3, RZ, RZ, UR8 ;  /* 0x00000008ff037e24 */ /* 0x000fe2000f8e00ff */
[----:B------:R-:W-:-:S07]  /*1170*/  MOV R2, 0x1190 ;  /* 0x0000119000027802 */ /* 0x000fce0000000f00 */
[----:B------:R-:W-:Y:S05]  /*1180*/  CALL.REL.NOINC `($__internal_1_$__cuda_sm20_rem_u64) ;  /* 0x0000001c00247944 */ /* 0x000fea0003c00000 */
.L_x_22:
[----:B------:R-:W-:Y:S05]  /*1190*/  BSYNC.RECONVERGENT B0 ;  /* 0x0000000000007941 */ /* 0x000fea0003800200 */
.L_x_20:
[----:B------:R-:W-:-:S04]  /*11a0*/  ISETP.NE.AND P0, PT, R0, UR4, PT ;  /* 0x0000000400007c0c */ /* 0x000fc8000bf05270 */
[----:B------:R-:W-:-:S04]  /*11b0*/  ISETP.EQ.OR P0, PT, R0, RZ, !P0 ;  /* 0x000000ff0000720c */ /* 0x000fc80004702670 */
[----:B------:R-:W-:-:S04]  /*11c0*/  ISETP.EQ.OR P0, PT, R7, RZ, P0 ;  /* 0x000000ff0700720c */ /* 0x000fc80000702670 */
[----:B------:R-:W-:-:S04]  /*11d0*/  ISETP.EQ.OR P0, PT, R7, UR5, P0 ;  /* 0x0000000507007c0c */ /* 0x000fc80008702670 */
[----:B------:R-:W-:-:S04]  /*11e0*/  ISETP.EQ.OR P0, PT, R4, RZ, P0 ;  /* 0x000000ff0400720c */ /* 0x000fc80000702670 */
[----:B------:R-:W-:-:S13]  /*11f0*/  ISETP.EQ.OR P0, PT, R4, UR7, P0 ;  /* 0x0000000704007c0c */ /* 0x000fda0008702670 */
[----:B------:R-:W-:Y:S05]  /*1200*/  @P0 BRA `(.L_x_23) ;  /* 0x0000000000900947 */ /* 0x000fea0003800000 */
[----:B------:R-:W0:Y:S08]  /*1210*/  LDC R15, c[0x0][0x3b0] ;  /* 0x0000ec00ff0f7b82 */ /* 0x000e300000000800 */
[----:B------:R-:W1:Y:S08]  /*1220*/  LDC R11, c[0x0][0x3ac] ;  /* 0x0000eb00ff0b7b82 */ /* 0x000e700000000800 */
[----:B------:R-:W2:Y:S01]  /*1230*/  LDC.64 R2, c[0x0][0x398] ;  /* 0x0000e600ff027b82 */ /* 0x000ea20000000a00 */
[----:B0-----:R-:W-:-:S02]  /*1240*/  IMAD R6, R4, R15, R7 ;  /* 0x0000000f04067224 */ /* 0x001fc400078e0207 */
[--C-:B------:R-:W-:Y:S02]  /*1250*/  IMAD R10, R4, R15, R15.reuse ;  /* 0x0000000f040a7224 */ /* 0x100fe400078e020f */
[----:B------:R-:W-:Y:S01]  /*1260*/  IMAD.MOV R17, RZ, RZ, -R15 ;  /* 0x000000ffff117224 */ /* 0x000fe200078e0a0f */
[C---:B------:R-:W-:Y:S01]  /*1270*/  IADD3 R8, PT, PT, R6.reuse, -0x1, RZ ;  /* 0xffffffff06087810 */ /* 0x040fe20007ffe0ff */
[CC--:B-1----:R-:W-:Y:S02]  /*1280*/  IMAD R5, R6.reuse, R11.reuse, R0 ;  /* 0x0000000b06057224 */ /* 0x0c2fe400078e0200 */
[C---:B------:R-:W-:Y:S01]  /*1290*/  IMAD R9, R6.reuse, R11, R11 ;  /* 0x0000000b06097224 */ /* 0x040fe200078e020b */
[----:B------:R-:W-:Y:S01]  /*12a0*/  IADD3 R6, PT, PT, R6, R15, RZ ;  /* 0x0000000f06067210 */ /* 0x000fe20007ffe0ff */
[----:B------:R-:W-:Y:S01]  /*12b0*/  IMAD R10, R17, 0x2, R10 ;  /* 0x00000002110a7824 */ /* 0x000fe200078e020a */
[----:B------:R-:W-:Y:S01]  /*12c0*/  IADD3 R5, PT, PT, R5, 0x1, RZ ;  /* 0x0000000105057810 */ /* 0x000fe20007ffe0ff */
[----:B------:R-:W-:-:S02]  /*12d0*/  IMAD.IADD R9, R9, 0x1, R0 ;  /* 0x0000000109097824 */ /* 0x000fc400078e0200 */
[----:B------:R-:W-:Y:S02]  /*12e0*/  IMAD R17, R8, R11, R0 ;  /* 0x0000000b08117224 */ /* 0x000fe400078e0200 */
[----:B--2---:R-:W-:Y:S01]  /*12f0*/  IMAD.WIDE R4, R5, 0x4, R2 ;  /* 0x0000000405047825 */ /* 0x004fe200078e0202 */
[----:B------:R-:W-:-:S03]  /*1300*/  IADD3 R10, PT, PT, R10, R7, RZ ;  /* 0x000000070a0a7210 */ /* 0x000fc60007ffe0ff */
[----:B------:R-:W-:Y:S01]  /*1310*/  IMAD.WIDE R8, R9, 0x4, R2 ;  /* 0x0000000409087825 */ /* 0x000fe200078e0202 */
[----:B------:R-:W2:Y:S03]  /*1320*/  LDG.E R14, desc[UR14][R4.64] ;  /* 0x0000000e040e7981 */ /* 0x000ea6000c1e1900 */
[----:B------:R-:W-:Y:S01]  /*1330*/  IMAD R19, R6, R11, R0 ;  /* 0x0000000b06137224 */ /* 0x000fe200078e0200 */
[----:B------:R-:W2:Y:S01]  /*1340*/  LDG.E R15, desc[UR14][R4.64+-0x8] ;  /* 0xfffff80e040f7981 */ /* 0x000ea2000c1e1900 */
[----:B------:R-:W-:-:S03]  /*1350*/  IMAD.WIDE R6, R17, 0x4, R2 ;  /* 0x0000000411067825 */ /* 0x000fc600078e0202 */
[----:B------:R-:W3:Y:S01]  /*1360*/  LDG.E R9, desc[UR14][R8.64] ;  /* 0x0000000e08097981 */ /* 0x000ee2000c1e1900 */
[----:B------:R-:W-:Y:S02]  /*1370*/  IMAD R17, R10, R11, R0 ;  /* 0x0000000b0a117224 */ /* 0x000fe400078e0200 */
        /* <DEDUP_REMOVED lines=11> */
[----:B------:R-:W-:Y:S01]  /*1430*/  STG.E desc[UR14][R12.64+0x400], R5 ;  /* 0x000400050c007986 */ /* 0x000fe2000c10190e */
[----:B------:R-:W-:Y:S05]  /*1440*/  EXIT ;  /* 0x000000000000794d */ /* 0x000fea0003800000 */
.L_x_23:
[----:B------:R-:W2:Y:S04]  /*1450*/  LDG.E R11, desc[UR14][R10.64+0x400] ;  /* 0x0004000e0a0b7981 */ /* 0x000ea8000c1e1900 */
[----:B--2---:R-:W-:Y:S01]  /*1460*/  STG.E desc[UR14][R12.64+0x400], R11 ;  /* 0x0004000b0c007986 */ /* 0x004fe2000c10190e */
[----:B------:R-:W-:Y:S05]  /*1470*/  EXIT ;  /* 0x000000000000794d */ /* 0x000fea0003800000 */
.L_x_2:
[----:B------:R-:W0:Y:S01]  /*1480*/  S2R R4, SR_TID.X ;  /* 0x0000000000047919 */ /* 0x000e220000002100 */
[----:B------:R-:W-:Y:S01]  /*1490*/  USHF.R.S32.HI UR16, URZ, 0x1f, UR6 ;  /* 0x0000001fff107899 */ /* 0x000fe20008011406 */
[----:B------:R-:W-:Y:S01]  /*14a0*/  BSSY.RECONVERGENT B0, `(.L_x_24) ;  /* 0x00000af000007945 */ /* 0x000fe20003800200 */
[----:B------:R-:W1:Y:S01]  /*14b0*/  LDCU.64 UR10, c[0x0][0x3a0] ;  /* 0x00007400ff0a77ac */ /* 0x000e620008000a00 */
[----:B------:R-:W2:Y:S03]  /*14c0*/  LDCU.64 UR8, c[0x0][0x388] ;  /* 0x00007100ff0877ac */ /* 0x000ea60008000a00 */
[----:B------:R-:W-:Y:S01]  /*14d0*/  IMAD.U32 R0, RZ, RZ, UR16 ;  /* 0x00000010ff007e24 */ /* 0x000fe2000f8e00ff */
[----:B------:R-:W3:Y:S01]  /*14e0*/  LDCU.64 UR12, c[0x0][0x3b0] ;  /* 0x00007600ff0c77ac */ /* 0x000ee20008000a00 */
[----:B------:R-:W4:Y:S01]  /*14f0*/  LDCU UR7, c[0x0][0x3ac] ;  /* 0x00007580ff0777ac */ /* 0x000f220008000800 */
[----:B-1----:R-:W-:-:S02]  /*1500*/  UIMAD UR11, UR10, UR11, URZ ;  /* 0x0000000b0a0b72a4 */ /* 0x002fc4000f8e02ff */
[----:B------:R-:W-:Y:S02]  /*1510*/  USHF.R.S32.HI UR10, URZ, 0x1f, UR10 ;  /* 0x0000001fff0a7899 */ /* 0x000fe4000801140a */
[----:B--2---:R-:W-:Y:S02]  /*1520*/  UIADD3 UR4, UP0, UPT, UR4, UR8, URZ ;  /* 0x0000000804047290 */ /* 0x004fe4000ff1e0ff */
[----:B------:R-:W-:Y:S02]  /*1530*/  USHF.R.S32.HI UR8, URZ, 0x1f, UR11 ;  /* 0x0000001fff087899 */ /* 0x000fe4000801140b */
[----:B---3--:R-:W-:Y:S02]  /*1540*/  UIADD3 UR12, UPT, UPT, UR12, -0x1, URZ ;  /* 0xffffffff0c0c7890 */ /* 0x008fe4000fffe0ff */
[----:B------:R-:W-:Y:S01]  /*1550*/  UIADD3 UR13, UPT, UPT, UR13, -0x1, URZ ;  /* 0xffffffff0d0d7890 */ /* 0x000fe2000fffe0ff */
[----:B0-----:R-:W-:Y:S01]  /*1560*/  ISETP.LT.U32.AND P0, PT, R4, UR6, PT ;  /* 0x0000000604007c0c */ /* 0x001fe2000bf01070 */
[----:B------:R-:W-:-:S02]  /*1570*/  UIADD3.X UR5, UPT, UPT, UR5, UR9, URZ, UP0, !UPT ;  /* 0x0000000905057290 */ /* 0x000fc400087fe4ff */
[----:B----4-:R-:W-:Y:S01]  /*1580*/  UIADD3 UR7, UPT, UPT, UR7, -0x1, URZ ;  /* 0xffffffff07077890 */ /* 0x010fe2000fffe0ff */
[----:B------:R-:W-:-:S13]  /*1590*/  ISETP.GT.AND.EX P0, PT, R0, RZ, PT, P0 ;  /* 0x000000ff0000720c */ /* 0x000fda0003f04300 */
[----:B------:R-:W-:Y:S05]  /*15a0*/  @!P0 BRA `(.L_x_25) ;  /* 0x0000000800788947 */ /* 0x000fea0003800000 */
[----:B------:R-:W-:Y:S01]  /*15b0*/  IADD3 R10, P0, PT, R4, UR4, RZ ;  /* 0x00000004040a7c10 */ /* 0x000fe2000ff1e0ff */
[----:B------:R-:W-:Y:S03]  /*15c0*/  BSSY.RECONVERGENT B1, `(.L_x_26) ;  /* 0x0000029000017945 */ /* 0x000fe60003800200 */
[----:B------:R-:W-:-:S04]  /*15d0*/  IADD3.X R11, PT, PT, RZ, UR5, RZ, P0, !PT ;  /* 0x00000005ff0b7c10 */ /* 0x000fc800087fe4ff */
[----:B------:R-:W-:-:S04]  /*15e0*/  LOP3.LUT R0, R11, UR8, RZ, 0xfc, !PT ;  /* 0x000000080b007c12 */ /* 0x000fc8000f8efcff */
[----:B------:R-:W-:-:S13]  /*15f0*/  ISETP.NE.U32.AND P0, PT, R0, RZ, PT ;  /* 0x000000ff0000720c */ /* 0x000fda0003f05070 */
[----:B------:R-:W-:Y:S05]  /*1600*/  @P0 BRA `(.L_x_27) ;  /* 0x0000000000580947 */ /* 0x000fea0003800000 */
[----:B------:R-:W0:Y:S01]  /*1610*/  I2F.U32.RP R5, UR11 ;  /* 0x0000000b00057d06 */ /* 0x000e220008209000 */
[----:B------:R-:W-:Y:S02]  /*1620*/  IADD3 R7, PT, PT, RZ, -UR11, RZ ;  /* 0x8000000bff077c10 */ /* 0x000fe4000fffe0ff */
[----:B------:R-:W-:-:S05]  /*1630*/  ISETP.NE.U32.AND P2, PT, RZ, UR11, PT ;  /* 0x0000000bff007c0c */ /* 0x000fca000bf45070 */
[----:B0-----:R-:W0:Y:S02]  /*1640*/  MUFU.RCP R5, R5 ;  /* 0x0000000500057308 */ /* 0x001e240000001000 */
[----:B0-----:R-:W-:Y:S02]  /*1650*/  VIADD R2, R5, 0xffffffe ;  /* 0x0ffffffe05027836 */ /* 0x001fe40000000000 */
[----:B------:R-:W-:-:S04]  /*1660*/  IMAD.MOV.U32 R5, RZ, RZ, RZ ;  /* 0x000000ffff057224 */ /* 0x000fc800078e00ff */
[----:B------:R0:W1:Y:S02]  /*1670*/  F2I.FTZ.U32.TRUNC.NTZ R3, R2 ;  /* 0x0000000200037305 */ /* 0x000064000021f000 */
[----:B0-----:R-:W-:Y:S02]  /*1680*/  IMAD.MOV.U32 R2, RZ, RZ, RZ ;  /* 0x000000ffff027224 */ /* 0x001fe400078e00ff */
[----:B-1----:R-:W-:-:S04]  /*1690*/  IMAD R7, R7, R3, RZ ;  /* 0x0000000307077224 */ /* 0x002fc800078e02ff */
        /* <DEDUP_REMOVED lines=9> */
[----:B------:R-:W-:-:S04]  /*1730*/  @!P2 LOP3.LUT R7, RZ, UR11, RZ, 0x33, !PT ;  /* 0x0000000bff07ac12 */ /* 0x000fc8000f8e33ff */
[----:B------:R-:W-:-:S05]  /*1740*/  IADD3 R3, PT, PT, -R7, RZ, RZ ;  /* 0x000000ff07037210 */ /* 0x000fca0007ffe1ff */
[----:B------:R-:W-:Y:S01]  /*1750*/  IMAD R0, R3, UR11, R10 ;  /* 0x0000000b03007c24 */ /* 0x000fe2000f8e020a */
[----:B------:R-:W-:Y:S06]  /*1760*/  BRA `(.L_x_28) ;  /* 0x0000000000387947 */ /* 0x000fec0003800000 */
.L_x_27:
[----:B------:R-:W-:Y:S01]  /*1770*/  MOV R0, R10 ;  /* 0x0000000a00007202 */ /* 0x000fe20000000f00 */
[----:B------:R-:W-:Y:S01]  /*1780*/  IMAD.MOV.U32 R5, RZ, RZ, R11 ;  /* 0x000000ffff057224 */ /* 0x000fe200078e000b */
[----:B------:R-:W-:Y:S01]  /*1790*/  MOV R2, UR11 ;  /* 0x0000000b00027c02 */ /* 0x000fe20008000f00 */
[----:B------:R-:W-:Y:S01]  /*17a0*/  IMAD.U32 R3, RZ, RZ, UR8 ;  /* 0x00000008ff037e24 */ /* 0x000fe2000f8e00ff */
[----:B------:R-:W-:-:S07]  /*17b0*/  MOV R6, 0x17d0 ;  /* 0x000017d000067802 */ /* 0x000fce0000000f00 */
[----:B------:R-:W-:Y:S05]  /*17c0*/  CALL.REL.NOINC `($__internal_0_$__cuda_sm20_div_u64) ;  /* 0x0000001000847944 */ /* 0x000fea0003c00000 */
[----:B------:R-:W-:-:S04]  /*17d0*/  IADD3 R7, P0, PT, RZ, -R0, RZ ;  /* 0x80000000ff077210 */ /* 0x000fc80007f1e0ff */
[----:B------:R-:W-:Y:S01]  /*17e0*/  IADD3.X R5, PT, PT, RZ, ~R5, RZ, P0, !PT ;  /* 0x80000005ff057210 */ /* 0x000fe200007fe4ff */
[----:B------:R-:W-:-:S04]  /*17f0*/  IMAD.WIDE.U32 R2, R7, UR11, R10 ;  /* 0x0000000b07027c25 */ /* 0x000fc8000f8e000a */
[----:B------:R-:W-:-:S04]  /*1800*/  IMAD R6, R5, UR11, RZ ;  /* 0x0000000b05067c24 */ /* 0x000fc8000f8e02ff */
[----:B------:R-:W-:Y:S02]  /*1810*/  IMAD R5, R7, UR8, R6 ;  /* 0x0000000807057c24 */ /* 0x000fe4000f8e0206 */
[----:B------:R-:W-:Y:S01]  /*1820*/  IMAD.MOV.U32 R7, RZ, RZ, R0 ;  /* 0x000000ffff077224 */ /* 0x000fe200078e0000 */
[----:B------:R-:W-:Y:S01]  /*1830*/  MOV R0, R2 ;  /* 0x0000000200007202 */ /* 0x000fe20000000f00 */
[----:B------:R-:W-:-:S07]  /*1840*/  IMAD.IADD R5, R5, 0x1, R3 ;  /* 0x0000000105057824 */ /* 0x000fce00078e0203 */
.L_x_28:
[----:B------:R-:W-:Y:S05]  /*1850*/  BSYNC.RECONVERGENT B1 ;  /* 0x0000000000017941 */ /* 0x000fea0003800200 */
.L_x_26:
        /* <DEDUP_REMOVED lines=22> */
[----:B------:R-:W-:Y:S01]  /*19c0*/  @!P2 LOP3.LUT R12, RZ, UR9, RZ, 0x33, !PT ;  /* 0x00000009ff0cac12 */ /* 0x000fe2000f8e33ff */
[----:B------:R-:W-:Y:S06]  /*19d0*/  BRA `(.L_x_31) ;  /* 0x0000000000187947 */ /* 0x000fec0003800000 */
.L_x_30:
[----:B------:R-:W0:Y:S01]  /*19e0*/  LDCU UR9, c[0x0][0x3a0] ;  /* 0x00007400ff0977ac */ /* 0x000e220008000800 */
[----:B------:R-:W-:Y:S01]  /*19f0*/  IMAD.U32 R3, RZ, RZ, UR10 ;  /* 0x0000000aff037e24 */ /* 0x000fe2000f8e00ff */
[----:B------:R-:W-:Y:S02]  /*1a00*/  MOV R6, 0x1a30 ;  /* 0x00001a3000067802 */ /* 0x000fe40000000f00 */
[----:B0-----:R-:W-:-:S07]  /*1a10*/  MOV R2, UR9 ;  /* 0x0000000900027c02 */ /* 0x001fce0008000f00 */
[----:B------:R-:W-:Y:S05]  /*1a20*/  CALL.REL.NOINC `($__internal_0_$__cuda_sm20_div_u64) ;  /* 0x0000000c00ec7944 */ /* 0x000fea0003c00000 */
[----:B------:R-:W-:-:S07]  /*1a30*/  IMAD.MOV.U32 R12, RZ, RZ, R0 ;  /* 0x000000ffff0c7224 */ /* 0x000fce00078e0000 */
.L_x_31:
[----:B------:R-:W-:Y:S05]  /*1a40*/  BSYNC.RECONVERGENT B1 ;  /* 0x0000000000017941 */ /* 0x000fea0003800200 */
.L_x_29:
        /* <DEDUP_REMOVED lines=23> */
.L_x_33:
[----:B------:R-:W-:Y:S01]  /*1bc0*/  MOV R0, R10 ;  /* 0x0000000a00007202 */ /* 0x000fe20000000f00 */
[----:B------:R-:W-:Y:S01]  /*1bd0*/  IMAD.MOV.U32 R5, RZ, RZ, R11 ;  /* 0x000000ffff057224 */ /* 0x000fe200078e000b */
[----:B------:R-:W-:Y:S02]  /*1be0*/  MOV R3, UR10 ;  /* 0x0000000a00037c02 */ /* 0x000fe40008000f00 */
[----:B------:R-:W-:-:S07]  /*1bf0*/  MOV R2, 0x1c10 ;  /* 0x00001c1000027802 */ /* 0x000fce0000000f00 */
[----:B------:R-:W-:Y:S05]  /*1c00*/  CALL.REL.NOINC `($__internal_1_$__cuda_sm20_rem_u64) ;  /* 0x0000001000847944 */ /* 0x000fea0003c00000 */
.L_x_34:
[----:B------:R-:W-:Y:S05]  /*1c10*/  BSYNC.RECONVERGENT B1 ;  /* 0x0000000000017941 */ /* 0x000fea0003800200 */
.L_x_32:
[C---:B------:R-:W-:Y:S02]  /*1c20*/  ISETP.NE.AND P0, PT, R0.reuse, UR7, PT ;  /* 0x0000000700007c0c */ /* 0x040fe4000bf05270 */
[----:B------:R-:W-:Y:S02]  /*1c30*/  ISETP.NE.AND P1, PT, R7, UR13, PT ;  /* 0x0000000d07007c0c */ /* 0x000fe4000bf25270 */
[----:B------:R-:W-:-:S04]  /*1c40*/  ISETP.NE.AND P0, PT, R0, RZ, P0 ;  /* 0x000000ff0000720c */ /* 0x000fc80000705270 */
[----:B------:R-:W-:-:S04]  /*1c50*/  ISETP.NE.AND P0, PT, R12, RZ, P0 ;  /* 0x000000ff0c00720c */ /* 0x000fc80000705270 */
[----:B------:R-:W-:-:S04]  /*1c60*/  ISETP.NE.AND P0, PT, R12, UR12, P0 ;  /* 0x0000000c0c007c0c */ /* 0x000fc80008705270 */
[----:B------:R-:W-:-:S13]  /*1c70*/  ISETP.NE.AND P0, PT, R7, RZ, P0 ;  /* 0x000000ff0700720c */ /* 0x000fda0000705270 */
[----:B------:R-:W-:Y:S05]  /*1c80*/  @P0 BRA P1, `(.L_x_35) ;  /* 0x0000000000280947 */ /* 0x000fea0000800000 */
[----:B------:R-:W0:Y:S01]  /*1c90*/  LDCU.128 UR24, c[0x0][0x390] ;  /* 0x00007200ff1877ac */ /* 0x000e220008000c00 */
[C---:B------:R-:W-:Y:S01]  /*1ca0*/  IMAD.SHL.U32 R6, R10.reuse, 0x4, RZ ;  /* 0x000000040a067824 */ /* 0x040fe200078e00ff */
[----:B------:R-:W-:-:S04]  /*1cb0*/  SHF.L.U64.HI R10, R10, 0x2, R11 ;  /* 0x000000020a0a7819 */ /* 0x000fc8000001020b */
[----:B0-----:R-:W-:-:S04]  /*1cc0*/  IADD3 R2, P0, PT, R6, UR26, RZ ;  /* 0x0000001a06027c10 */ /* 0x001fc8000ff1e0ff */
[----:B------:R-:W-:-:S06]  /*1cd0*/  IADD3.X R3, PT, PT, R10, UR27, RZ, P0, !PT ;  /* 0x0000001b0a037c10 */ /* 0x000fcc00087fe4ff */
[----:B------:R-:W2:Y:S01]  /*1ce0*/  LDG.E R3, desc[UR14][R2.64] ;  /* 0x0000000e02037981 */ /* 0x000ea2000c1e1900 */
[----:B------:R-:W-:-:S04]  /*1cf0*/  IADD3 R6, P0, PT, R6, UR24, RZ ;  /* 0x0000001806067c10 */ /* 0x000fc8000ff1e0ff */
[----:B------:R-:W-:-:S05]  /*1d00*/  IADD3.X R7, PT, PT, R10, UR25, RZ, P0, !PT ;  /* 0x000000190a077c10 */ /* 0x000fca00087fe4ff */
[----:B--2---:R0:W-:Y:S01]  /*1d10*/  STG.E desc[UR14][R6.64], R3 ;  /* 0x0000000306007986 */ /* 0x0041e2000c10190e */
[----:B------:R-:W-:Y:S05]  /*1d20*/  BRA `(.L_x_25) ;  /* 0x0000000000987947 */ /* 0x000fea0003800000 */
.L_x_35:
[----:B------:R-:W0:Y:S01]  /*1d30*/  LDC R16, c[0x0][0x3b0] ;  /* 0x0000ec00ff107b82 */ /* 0x000e220000000800 */
[----:B------:R-:W1:Y:S07]  /*1d40*/  LDCU.64 UR18, c[0x0][0x390] ;  /* 0x00007200ff1277ac */ /* 0x000e6e0008000a00 */
[----:B------:R-:W2:Y:S08]  /*1d50*/  LDC R5, c[0x0][0x3ac] ;  /* 0x0000eb00ff057b82 */ /* 0x000eb00000000800 */
[----:B------:R-:W3:Y:S01]  /*1d60*/  LDC.64 R2, c[0x0][0x398] ;  /* 0x0000e600ff027b82 */ /* 0x000ee20000000a00 */
[----:B0-----:R-:W-:-:S02]  /*1d70*/  IMAD R8, R7, R16, R12 ;  /* 0x0000001007087224 */ /* 0x001fc400078e020c */
[-CC-:B------:R-:W-:Y:S02]  /*1d80*/  IMAD R15, R7, R16.reuse, R16.reuse ;  /* 0x00000010070f7224 */ /* 0x180fe400078e0210 */
[----:B------:R-:W-:Y:S01]  /*1d90*/  IMAD.MOV R18, RZ, RZ, -R16 ;  /* 0x000000ffff127224 */ /* 0x000fe200078e0a10 */
[C---:B------:R-:W-:Y:S02]  /*1da0*/  IADD3 R14, PT, PT, R8.reuse, -0x1, RZ ;  /* 0xffffffff080e7810 */ /* 0x040fe40007ffe0ff */
[C---:B------:R-:W-:Y:S01]  /*1db0*/  IADD3 R16, PT, PT, R8.reuse, R16, RZ ;  /* 0x0000001008107210 */ /* 0x040fe20007ffe0ff */
[CCC-:B--2---:R-:W-:Y:S02]  /*1dc0*/  IMAD R6, R8.reuse, R5.reuse, R0.reuse ;  /* 0x0000000508067224 */ /* 0x1c4fe400078e0200 */
[----:B------:R-:W-:Y:S02]  /*1dd0*/  IMAD R13, R8, R5, R5 ;  /* 0x00000005080d7224 */ /* 0x000fe400078e0205 */
[----:B------:R-:W-:Y:S01]  /*1de0*/  IMAD R17, R18, 0x2, R15 ;  /* 0x0000000212117824 */ /* 0x000fe200078e020f */
[----:B------:R-:W-:Y:S01]  /*1df0*/  IADD3 R9, PT, PT, R6, 0x1, RZ ;  /* 0x0000000106097810 */ /* 0x000fe20007ffe0ff */
[----:B------:R-:W-:-:S02]  /*1e00*/  IMAD.IADD R13, R13, 0x1, R0 ;  /* 0x000000010d0d7824 */ /* 0x000fc400078e0200 */
[----:B------:R-:W-:Y:S02]  /*1e10*/  IMAD R15, R14, R5, R0 ;  /* 0x000000050e0f7224 */ /* 0x000fe400078e0200 */
[----:B---3--:R-:W-:Y:S01]  /*1e20*/  IMAD.WIDE R6, R9, 0x4, R2 ;  /* 0x0000000409067825 */ /* 0x008fe200078e0202 */
[----:B------:R-:W-:-:S03]  /*1e30*/  IADD3 R12, PT, PT, R17, R12, RZ ;  /* 0x0000000c110c7210 */ /* 0x000fc60007ffe0ff */
[----:B------:R-:W-:Y:S01]  /*1e40*/  IMAD.WIDE R8, R13, 0x4, R2 ;  /* 0x000000040d087825 */ /* 0x000fe200078e0202 */
[----:B------:R-:W2:Y:S04]  /*1e50*/  LDG.E R18, desc[UR14][R6.64+-0x8] ;  /* 0xfffff80e06127981 */ /* 0x000ea8000c1e1900 */
[----:B------:R1:W2:Y:S01]  /*1e60*/  LDG.E R13, desc[UR14][R6.64] ;  /* 0x0000000e060d7981 */ /* 0x0002a2000c1e1900 */
        /* <DEDUP_REMOVED lines=9> */
[----:B-1----:R-:W-:-:S04]  /*1f00*/  LEA R6, P0, R10, UR18, 0x2 ;  /* 0x000000120a067c11 */ /* 0x002fc8000f8010ff */
[----:B------:R-:W-:Y:S01]  /*1f10*/  LEA.HI.X R7, R10, UR19, R11, 0x2, P0 ;  /* 0x000000130a077c11 */ /* 0x000fe200080f140b */
[----:B--2---:R-:W-:-:S04]  /*1f20*/  FADD R13, R13, R18 ;  /* 0x000000120d0d7221 */ /* 0x004fc80000000000 */
[----:B---3--:R-:W-:-:S04]  /*1f30*/  FADD R13, R13, R8 ;  /* 0x000000080d0d7221 */ /* 0x008fc80000000000 */
[----:B----4-:R-:W-:-:S04]  /*1f40*/  FADD R13, R13, R14 ;  /* 0x0000000e0d0d7221 */ /* 0x010fc80000000000 */
[----:B-----5:R-:W-:-:S04]  /*1f50*/  FADD R13, R13, R16 ;  /* 0x000000100d0d7221 */ /* 0x020fc80000000000 */
[----:B------:R-:W-:-:S04]  /*1f60*/  FADD R13, R13, R2 ;  /* 0x000000020d0d7221 */ /* 0x000fc80000000000 */
[----:B------:R-:W-:-:S05]  /*1f70*/  FMUL R13, R13, 0.16660000383853912354 ;  /* 0x3e2a99310d0d7820 */ /* 0x000fca0000400000 */
[----:B------:R1:W-:Y:S02]  /*1f80*/  STG.E desc[UR14][R6.64], R13 ;  /* 0x0000000d06007986 */ /* 0x0003e4000c10190e */
.L_x_25:
[----:B------:R-:W-:Y:S05]  /*1f90*/  BSYNC.RECONVERGENT B0 ;  /* 0x0000000000007941 */ /* 0x000fea0003800200 */
.L_x_24:
[----:B------:R-:W-:Y:S01]  /*1fa0*/  VIADD R4, R4, 0x100 ;  /* 0x0000010004047836 */ /* 0x000fe20000000000 */
[----:B------:R-:W-:-:S04]  /*1fb0*/  MOV R0, UR16 ;  /* 0x0000001000007c02 */ /* 0x000fc80008000f00 */
[----:B------:R-:W-:-:S04]  /*1fc0*/  ISETP.LT.U32.AND P0, PT, R4, UR6, PT ;  /* 0x0000000604007c0c */ /* 0x000fc8000bf01070 */
[----:B------:R-:W-:-:S13]  /*1fd0*/  ISETP.GT.AND.EX P0, PT, R0, RZ, PT, P0 ;  /* 0x000000ff0000720c */ /* 0x000fda0003f04300 */
[----:B------:R-:W-:Y:S05]  /*1fe0*/  @!P0 EXIT ;  /* 0x000000000000894d */ /* 0x000fea0003800000 */
[----:B------:R-:W-:Y:S01]  /*1ff0*/  IADD3 R10, P0, PT, R4, UR4, RZ ;  /* 0x00000004040a7c10 */ /* 0x000fe2000ff1e0ff */
[----:B------:R-:W-:Y:S04]  /*2000*/  BSSY.RECONVERGENT B0, `(.L_x_36) ;  /* 0x0000029000007945 */ /* 0x000fe80003800200 */
[----:B------:R-:W-:-:S05]  /*2010*/  IMAD.X R11, RZ, RZ, UR5, P0 ;  /* 0x00000005ff0b7e24 */ /* 0x000fca00080e06ff */
[----:B------:R-:W-:-:S04]  /*2020*/  LOP3.LUT R0, R11, UR8, RZ, 0xfc, !PT ;  /* 0x000000080b007c12 */ /* 0x000fc8000f8efcff */
[----:B------:R-:W-:-:S13]  /*2030*/  ISETP.NE.U32.AND P0, PT, R0, RZ, PT ;  /* 0x000000ff0000720c */ /* 0x000fda0003f05070 */
[----:B------:R-:W-:Y:S05]  /*2040*/  @P0 BRA `(.L_x_37) ;  /* 0x0000000000580947 */ /* 0x000fea0003800000 */
[----:B------:R-:W2:Y:S01]  /*2050*/  I2F.U32.RP R5, UR11 ;  /* 0x0000000b00057d06 */ /* 0x000ea20008209000 */
[----:B01----:R-:W-:Y:S01]  /*2060*/  IMAD R7, RZ, RZ, -UR11 ;  /* 0x8000000bff077e24 */ /* 0x003fe2000f8e02ff */
[----:B------:R-:W-:-:S06]  /*2070*/  ISETP.NE.U32.AND P2, PT, RZ, UR11, PT ;  /* 0x0000000bff007c0c */ /* 0x000fcc000bf45070 */
[----:B--2---:R-:W0:Y:S02]  /*2080*/  MUFU.RCP R5, R5 ;  /* 0x0000000500057308 */ /* 0x004e240000001000 */
[----:B0-----:R-:W-:Y:S02]  /*2090*/  IADD3 R2, PT, PT, R5, 0xffffffe, RZ ;  /* 0x0ffffffe05027810 */ /* 0x001fe40007ffe0ff */
[----:B------:R-:W-:-:S04]  /*20a0*/  MOV R5, RZ ;  /* 0x000000ff00057202 */ /* 0x000fc80000000f00 */
[----:B------:R0:W1:Y:S02]  /*20b0*/  F2I.FTZ.U32.TRUNC.NTZ R3, R2 ;  /* 0x0000000200037305 */ /* 0x000064000021f000 */
        /* <DEDUP_REMOVED lines=15> */
.L_x_37:
[----:B------:R-:W-:Y:S01]  /*21b0*/  IMAD.MOV.U32 R0, RZ, RZ, R10 ;  /* 0x000000ffff007224 */ /* 0x000fe200078e000a */
[----:B------:R-:W-:Y:S01]  /*21c0*/  MOV R5, R11 ;  /* 0x0000000b00057202 */ /* 0x000fe20000000f00 */
[----:B------:R-:W-:Y:S01]  /*21d0*/  IMAD.U32 R2, RZ, RZ, UR11 ;  /* 0x0000000bff027e24 */ /* 0x000fe2000f8e00ff */
[----:B0-----:R-:W-:Y:S02]  /*21e0*/  MOV R3, UR8 ;  /* 0x0000000800037c02 */ /* 0x001fe40008000f00 */
[----:B-1----:R-:W-:-:S07]  /*21f0*/  MOV R6, 0x2210 ;  /* 0x0000221000067802 */ /* 0x002fce0000000f00 */
        /* <DEDUP_REMOVED lines=9> */
.L_x_38:
[----:B------:R-:W-:Y:S05]  /*2290*/  BSYNC.RECONVERGENT B0 ;  /* 0x0000000000007941 */ /* 0x000fea0003800200 */
.L_x_36:
        /* <DEDUP_REMOVED lines=24> */
.L_x_40:
[----:B------:R-:W0:Y:S01]  /*2420*/  LDCU UR4, c[0x0][0x3a0] ;  /* 0x00007400ff0477ac */ /* 0x000e220008000800 */
[----:B------:R-:W-:Y:S02]  /*2430*/  MOV R3, UR10 ;  /* 0x0000000a00037c02 */ /* 0x000fe40008000f00 */
[----:B------:R-:W-:Y:S01]  /*2440*/  MOV R6, 0x2470 ;  /* 0x0000247000067802 */ /* 0x000fe20000000f00 */
[----:B0-----:R-:W-:-:S07]  /*2450*/  IMAD.U32 R2, RZ, RZ, UR4 ;  /* 0x00000004ff027e24 */ /* 0x001fce000f8e00ff */
[----:B------:R-:W-:Y:S05]  /*2460*/  CALL.REL.NOINC `($__internal_0_$__cuda_sm20_div_u64) ;  /* 0x00000004005c7944 */ /* 0x000fea0003c00000 */
[----:B------:R-:W-:-:S07]  /*2470*/  MOV R7, R0 ;  /* 0x0000000000077202 */ /* 0x000fce0000000f00 */
.L_x_41:
[----:B------:R-:W-:Y:S05]  /*2480*/  BSYNC.RECONVERGENT B0 ;  /* 0x0000000000007941 */ /* 0x000fea0003800200 */
.L_x_39:
        /* <DEDUP_REMOVED lines=23> */
.L_x_43:
[----:B------:R-:W-:Y:S01]  /*2600*/  IMAD.MOV.U32 R0, RZ, RZ, R10 ;  /* 0x000000ffff007224 */ /* 0x000fe200078e000a */
[----:B------:R-:W-:Y:S01]  /*2610*/  MOV R5, R11 ;  /* 0x0000000b00057202 */ /* 0x000fe20000000f00 */
[----:B------:R-:W-:Y:S01]  /*2620*/  IMAD.U32 R3, RZ, RZ, UR10 ;  /* 0x0000000aff037e24 */ /* 0x000fe2000f8e00ff */
[----:B------:R-:W-:-:S07]  /*2630*/  MOV R2, 0x2650 ;  /* 0x0000265000027802 */ /* 0x000fce0000000f00 */
[----:B------:R-:W-:Y:S05]  /*2640*/  CALL.REL.NOINC `($__internal_1_$__cuda_sm20_rem_u64) ;  /* 0x0000000400f47944 */ /* 0x000fea0003c00000 */
.L_x_44:
[----:B------:R-:W-:Y:S05]  /*2650*/  BSYNC.RECONVERGENT B0 ;  /* 0x0000000000007941 */ /* 0x000fea0003800200 */
.L_x_42:
[----:B------:R-:W-:-:S04]  /*2660*/  ISETP.NE.AND P0, PT, R0, UR7, PT ;  /* 0x0000000700007c0c */ /* 0x000fc8000bf05270 */
[----:B------:R-:W-:-:S04]  /*2670*/  ISETP.EQ.OR P0, PT, R0, RZ, !P0 ;  /* 0x000000ff0000720c */ /* 0x000fc80004702670 */
[----:B------:R-:W-:-:S04]  /*2680*/  ISETP.EQ.OR P0, PT, R7, RZ, P0 ;  /* 0x000000ff0700720c */ /* 0x000fc80000702670 */
[----:B------:R-:W-:-:S04]  /*2690*/  ISETP.EQ.OR P0, PT, R7, UR12, P0 ;  /* 0x0000000c07007c0c */ /* 0x000fc80008702670 */
[----:B------:R-:W-:-:S04]  /*26a0*/  ISETP.EQ.OR P0, PT, R4, RZ, P0 ;  /* 0x000000ff0400720c */ /* 0x000fc80000702670 */
[----:B------:R-:W-:-:S13]  /*26b0*/  ISETP.EQ.OR P0, PT, R4, UR13, P0 ;  /* 0x0000000d04007c0c */ /* 0x000fda0008702670 */
[----:B------:R-:W-:Y:S05]  /*26c0*/  @P0 BRA `(.L_x_45) ;  /* 0x00000000009c0947 */ /* 0x000fea0003800000 */
[----:B------:R-:W0:Y:S01]  /*26d0*/  LDC R15, c[0x0][0x3b0] ;  /* 0x0000ec00ff0f7b82 */ /* 0x000e220000000800 */
[----:B------:R-:W1:Y:S07]  /*26e0*/  LDCU.64 UR4, c[0x0][0x390] ;  /* 0x00007200ff0477ac */ /* 0x000e6e0008000a00 */
[----:B------:R-:W2:Y:S08]  /*26f0*/  LDC R13, c[0x0][0x3ac] ;  /* 0x0000eb00ff0d7b82 */ /* 0x000eb00000000800 */
[----:B------:R-:W3:Y:S01]  /*2700*/  LDC.64 R2, c[0x0][0x398] ;  /* 0x0000e600ff027b82 */ /* 0x000ee20000000a00 */
[----:B0-----:R-:W-:-:S02]  /*2710*/  IMAD R6, R4, R15, R7 ;  /* 0x0000000f04067224 */ /* 0x001fc400078e0207 */
[--C-:B------:R-:W-:Y:S02]  /*2720*/  IMAD R12, R4, R15, R15.reuse ;  /* 0x0000000f040c7224 */ /* 0x100fe400078e020f */
[----:B------:R-:W-:Y:S01]  /*2730*/  IMAD.MOV R17, RZ, RZ, -R15 ;  /* 0x000000ffff117224 */ /* 0x000fe200078e0a0f */
[C---:B------:R-:W-:Y:S01]  /*2740*/  IADD3 R8, PT, PT, R6.reuse, -0x1, RZ ;  /* 0xffffffff06087810 */ /* 0x040fe20007ffe0ff */
[CC--:B--2---:R-:W-:Y:S02]  /*2750*/  IMAD R5, R6.reuse, R13.reuse, R0 ;  /* 0x0000000d06057224 */ /* 0x0c4fe400078e0200 */
[C---:B------:R-:W-:Y:S01]  /*2760*/  IMAD R9, R6.reuse, R13, R13 ;  /* 0x0000000d06097224 */ /* 0x040fe200078e020d */
[----:B------:R-:W-:Y:S01]  /*2770*/  IADD3 R6, PT, PT, R6, R15, RZ ;  /* 0x0000000f06067210 */ /* 0x000fe20007ffe0ff */
[----:B------:R-:W-:Y:S01]  /*2780*/  IMAD R12, R17, 0x2, R12 ;  /* 0x00000002110c7824 */ /* 0x000fe200078e020c */
[----:B------:R-:W-:Y:S01]  /*2790*/  IADD3 R5, PT, PT, R5, 0x1, RZ ;  /* 0x0000000105057810 */ /* 0x000fe20007ffe0ff */
[----:B------:R-:W-:-:S02]  /*27a0*/  IMAD.IADD R9, R9, 0x1, R0 ;  /* 0x0000000109097824 */ /* 0x000fc400078e0200 */
[----:B------:R-:W-:Y:S02]  /*27b0*/  IMAD R17, R8, R13, R0 ;  /* 0x0000000d08117224 */ /* 0x000fe400078e0200 */
[----:B---3--:R-:W-:Y:S01]  /*27c0*/  IMAD.WIDE R4, R5, 0x4, R2 ;  /* 0x0000000405047825 */ /* 0x008fe200078e0202 */
[----:B------:R-:W-:-:S03]  /*27d0*/  IADD3 R12, PT, PT, R12, R7, RZ ;  /* 0x000000070c0c7210 */ /* 0x000fc60007ffe0ff */
[----:B------:R-:W-:Y:S01]  /*27e0*/  IMAD.WIDE R8, R9, 0x4, R2 ;  /* 0x0000000409087825 */ /* 0x000fe200078e0202 */
[----:B------:R-:W2:Y:S03]  /*27f0*/  LDG.E R14, desc[UR14][R4.64] ;  /* 0x0000000e040e7981 */ /* 0x000ea6000c1e1900 */
[----:B------:R-:W-:Y:S01]  /*2800*/  IMAD R19, R6, R13, R0 ;  /* 0x0000000d06137224 */ /* 0x000fe200078e0200 */
[----:B------:R1:W2:Y:S01]  /*2810*/  LDG.E R15, desc[UR14][R4.64+-0x8] ;  /* 0xfffff80e040f7981 */ /* 0x0002a2000c1e1900 */
        /* <DEDUP_REMOVED lines=18> */
.L_x_45:
        /* <DEDUP_REMOVED lines=8> */
[----:B--2---:R-:W-:Y:S01]  /*29c0*/  STG.E desc[UR14][R4.64], R3 ;  /* 0x0000000304007986 */ /* 0x004fe2000c10190e */
[----:B------:R-:W-:Y:S05]  /*29d0*/  EXIT ;  /* 0x000000000000794d */ /* 0x000fea0003800000 */
        .weak           $__internal_0_$__cuda_sm20_div_u64
        .type           $__internal_0_$__cuda_sm20_div_u64,@function
        .size           $__internal_0_$__cuda_sm20_div_u64,($__internal_1_$__cuda_sm20_rem_u64 - $__internal_0_$__cuda_sm20_div_u64)
$__internal_0_$__cuda_sm20_div_u64:
[----:B------:R-:W0:Y:S08]  /*29e0*/  I2F.U64.RP R16, R2 ;  /* 0x0000000200107312 */ /* 0x000e300000309000 */
[----:B0-----:R-:W0:Y:S02]  /*29f0*/  MUFU.RCP R16, R16 ;  /* 0x0000001000107308 */ /* 0x001e240000001000 */
[----:B0-----:R-:W-:-:S06]  /*2a00*/  IADD3 R9, PT, PT, R16, 0x1ffffffe, RZ ;  /* 0x1ffffffe10097810 */ /* 0x001fcc0007ffe0ff */
[----:B------:R-:W0:Y:S02]  /*2a10*/  F2I.U64.TRUNC R8, R9 ;  /* 0x0000000900087311 */ /* 0x000e24000020d800 */
[----:B0-----:R-:W-:-:S04]  /*2a20*/  IMAD.WIDE.U32 R14, R8, R2, RZ ;  /* 0x00000002080e7225 */ /* 0x001fc800078e00ff */
[----:B------:R-:W-:Y:S01]  /*2a30*/  IMAD R15, R8, R3, R15 ;  /* 0x00000003080f7224 */ /* 0x000fe200078e020f */
[----:B------:R-:W-:-:S03]  /*2a40*/  IADD3 R17, P0, PT, RZ, -R14, RZ ;  /* 0x8000000eff117210 */ /* 0x000fc60007f1e0ff */
[----:B------:R-:W-:Y:S02]  /*2a50*/  IMAD R15, R9, R2, R15 ;  /* 0x00000002090f7224 */ /* 0x000fe400078e020f */
[----:B------:R-:W-:-:S04]  /*2a60*/  IMAD.HI.U32 R14, R8, R17, RZ ;  /* 0x00000011080e7227 */ /* 0x000fc800078e00ff */
[----:B------:R-:W-:Y:S01]  /*2a70*/  IMAD.X R19, RZ, RZ, ~R15, P0 ;  /* 0x000000ffff137224 */ /* 0x000fe200000e0e0f */
[----:B------:R-:W-:-:S03]  /*2a80*/  MOV R15, R8 ;  /* 0x00000008000f7202 */ /* 0x000fc60000000f00 */
[----:B------:R-:W-:-:S04]  /*2a90*/  IMAD.WIDE.U32 R14, P0, R8, R19, R14 ;  /* 0x00000013080e7225 */ /* 0x000fc8000780000e */
[C---:B------:R-:W-:Y:S02]  /*2aa0*/  IMAD R8, R9.reuse, R19, RZ ;  /* 0x0000001309087224 */ /* 0x040fe400078e02ff */
[----:B------:R-:W-:-:S04]  /*2ab0*/  IMAD.HI.U32 R15, P1, R9, R17, R14 ;  /* 0x00000011090f7227 */ /* 0x000fc8000782000e */
[----:B------:R-:W-:Y:S01]  /*2ac0*/  IMAD.HI.U32 R17, R9, R19, RZ ;  /* 0x0000001309117227 */ /* 0x000fe200078e00ff */
[----:B------:R-:W-:-:S03]  /*2ad0*/  IADD3 R15, P2, PT, R8, R15, RZ ;  /* 0x0000000f080f7210 */ /* 0x000fc60007f5e0ff */
[----:B------:R-:W-:Y:S02]  /*2ae0*/  IMAD.X R17, R17, 0x1, R9, P0 ;  /* 0x0000000111117824 */ /* 0x000fe400000e0609 */
[----:B------:R-:W-:-:S03]  /*2af0*/  IMAD.WIDE.U32 R8, R15, R2, RZ ;  /* 0x000000020f087225 */ /* 0x000fc600078e00ff */
[----:B------:R-:W-:Y:S01]  /*2b00*/  IADD3.X R17, PT, PT, RZ, RZ, R17, P2, P1 ;  /* 0x000000ffff117210 */ /* 0x000fe200017e2411 */
[----:B------:R-:W-:Y:S01]  /*2b10*/  IMAD R14, R15, R3, R9 ;  /* 0x000000030f0e7224 */ /* 0x000fe200078e0209 */
[----:B------:R-:W-:-:S03]  /*2b20*/  IADD3 R9, P0, PT, RZ, -R8, RZ ;  /* 0x80000008ff097210 */ /* 0x000fc60007f1e0ff */
[----:B------:R-:W-:Y:S02]  /*2b30*/  IMAD R8, R17, R2, R14 ;  /* 0x0000000211087224 */ /* 0x000fe400078e020e */
[----:B------:R-:W-:-:S03]  /*2b40*/  IMAD.HI.U32 R14, R15, R9, RZ ;  /* 0x000000090f0e7227 */ /* 0x000fc600078e00ff */
[----:B------:R-:W-:-:S05]  /*2b50*/  IADD3.X R8, PT, PT, RZ, ~R8, RZ, P0, !PT ;  /* 0x80000008ff087210 */ /* 0x000fca00007fe4ff */
[----:B------:R-:W-:-:S04]  /*2b60*/  IMAD.WIDE.U32 R14, P0, R15, R8, R14 ;  /* 0x000000080f0e7225 */ /* 0x000fc8000780000e */
[C---:B------:R-:W-:Y:S02]  /*2b70*/  IMAD R16, R17.reuse, R8, RZ ;  /* 0x0000000811107224 */ /* 0x040fe400078e02ff */
[----:B------:R-:W-:-:S04]  /*2b80*/  IMAD.HI.U32 R15, P1, R17, R9, R14 ;  /* 0x00000009110f7227 */ /* 0x000fc8000782000e */
[----:B------:R-:W-:Y:S02]  /*2b90*/  HFMA2 R9, -RZ, RZ, 0, 0 ;  /* 0x00000000ff097431 */ /* 0x000fe400000001ff */
[----:B------:R-:W-:Y:S01]  /*2ba0*/  IMAD.HI.U32 R14, R17, R8, RZ ;  /* 0x00000008110e7227 */ /* 0x000fe200078e00ff */
[----:B------:R-:W-:-:S03]  /*2bb0*/  IADD3 R15, P2, PT, R16, R15, RZ ;  /* 0x0000000f100f7210 */ /* 0x000fc60007f5e0ff */
[----:B------:R-:W-:Y:S02]  /*2bc0*/  IMAD.X R14, R14, 0x1, R17, P0 ;  /* 0x000000010e0e7824 */ /* 0x000fe400000e0611 */
[----:B------:R-:W-:-:S03]  /*2bd0*/  IMAD.HI.U32 R8, R15, R0, RZ ;  /* 0x000000000f087227 */ /* 0x000fc600078e00ff */
[----:B------:R-:W-:Y:S01]  /*2be0*/  IADD3.X R14, PT, PT, RZ, RZ, R14, P2, P1 ;  /* 0x000000ffff0e7210 */ /* 0x000fe200017e240e */
[----:B------:R-:W-:-:S04]  /*2bf0*/  IMAD.WIDE.U32 R8, R15, R5, R8 ;  /* 0x000000050f087225 */ /* 0x000fc800078e0008 */
[C---:B------:R-:W-:Y:S02]  /*2c00*/  IMAD R17, R14.reuse, R5, RZ ;  /* 0x000000050e117224 */ /* 0x040fe400078e02ff */
[----:B------:R-:W-:-:S04]  /*2c10*/  IMAD.HI.U32 R8, P0, R14, R0, R8 ;  /* 0x000000000e087227 */ /* 0x000fc80007800008 */
[----:B------:R-:W-:Y:S01]  /*2c20*/  IMAD.HI.U32 R15, R14, R5, RZ ;  /* 0x000000050e0f7227 */ /* 0x000fe200078e00ff */
[----:B------:R-:W-:-:S03]  /*2c30*/  IADD3 R17, P1, PT, R17, R8, RZ ;  /* 0x0000000811117210 */ /* 0x000fc60007f3e0ff */
[----:B------:R-:W-:Y:S02]  /*2c40*/  IMAD.X R15, RZ, RZ, R15, P0 ;  /* 0x000000ffff0f7224 */ /* 0x000fe400000e060f */
[----:B------:R-:W-:-:S03]  /*2c50*/  IMAD.WIDE.U32 R8, R17, R2, RZ ;  /* 0x0000000211087225 */ /* 0x000fc600078e00ff */
[----:B------:R-:W-:Y:S01]  /*2c60*/  IADD3.X R15, PT, PT, RZ, R15, RZ, P1, !PT ;  /* 0x0000000fff0f7210 */ /* 0x000fe20000ffe4ff */
[----:B------:R-:W-:Y:S01]  /*2c70*/  IMAD R14, R17, R3, R9 ;  /* 0x00000003110e7224 */ /* 0x000fe200078e0209 */
[----:B------:R-:W-:-:S03]  /*2c80*/  IADD3 R9, P1, PT, -R8, R0, RZ ;  /* 0x0000000008097210 */ /* 0x000fc60007f3e1ff */
[-C--:B------:R-:W-:Y:S01]  /*2c90*/  IMAD R8, R15, R2.reuse, R14 ;  /* 0x000000020f087224 */ /* 0x080fe200078e020e */
[----:B------:R-:W-:Y:S02]  /*2ca0*/  ISETP.GE.U32.AND P0, PT, R9, R2, PT ;  /* 0x000000020900720c */ /* 0x000fe40003f06070 */
[----:B------:R-:W-:Y:S01]  /*2cb0*/  IADD3 R16, P2, PT, -R2, R9, RZ ;  /* 0x0000000902107210 */ /* 0x000fe20007f5e1ff */
[----:B------:R-:W-:Y:S01]  /*2cc0*/  IMAD.X R8, R5, 0x1, ~R8, P1 ;  /* 0x0000000105087824 */ /* 0x000fe200008e0e08 */
[----:B------:R-:W-:-:S04]  /*2cd0*/  IADD3 R14, P1, PT, R17, 0x1, RZ ;  /* 0x00000001110e7810 */ /* 0x000fc80007f3e0ff */
[----:B------:R-:W-:Y:S01]  /*2ce0*/  ISETP.GE.U32.AND.EX P0, PT, R8, R3, PT, P0 ;  /* 0x000000030800720c */ /* 0x000fe20003f06100 */
[----:B------:R-:W-:Y:S01]  /*2cf0*/  IMAD.X R0, RZ, RZ, R15, P1 ;  /* 0x000000ffff007224 */ /* 0x000fe200008e060f */
[-C--:B------:R-:W-:Y:S02]  /*2d00*/  IADD3.X R5, PT, PT, ~R3, R8.reuse, RZ, P2, !PT ;  /* 0x0000000803057210 */ /* 0x080fe400017fe5ff */
[----:B------:R-:W-:Y:S02]  /*2d10*/  SEL R9, R16, R9, P0 ;  /* 0x0000000910097207 */ /* 0x000fe40000000000 */
[----:B------:R-:W-:Y:S02]  /*2d20*/  SEL R17, R14, R17, P0 ;  /* 0x000000110e117207 */ /* 0x000fe40000000000 */
[----:B------:R-:W-:Y:S02]  /*2d30*/  SEL R14, R5, R8, P0 ;  /* 0x00000008050e7207 */ /* 0x000fe40000000000 */
[----:B------:R-:W-:-:S02]  /*2d40*/  SEL R8, R0, R15, P0 ;  /* 0x0000000f00087207 */ /* 0x000fc40000000000 */
[----:B------:R-:W-:Y:S02]  /*2d50*/  ISETP.GE.U32.AND P0, PT, R9, R2, PT ;  /* 0x000000020900720c */ /* 0x000fe40003f06070 */
[----:B------:R-:W-:Y:S02]  /*2d60*/  IADD3 R0, P2, PT, R17, 0x1, RZ ;  /* 0x0000000111007810 */ /* 0x000fe40007f5e0ff */
[----:B------:R-:W-:Y:S01]  /*2d70*/  ISETP.NE.U32.AND P1, PT, R2, RZ, PT ;  /* 0x000000ff0200720c */ /* 0x000fe20003f25070 */
[----:B------:R-:W-:Y:S01]  /*2d80*/  IMAD.MOV.U32 R2, RZ, RZ, R6 ;  /* 0x000000ffff027224 */ /* 0x000fe200078e0006 */
[----:B------:R-:W-:Y:S02]  /*2d90*/  ISETP.GE.U32.AND.EX P0, PT, R14, R3, PT, P0 ;  /* 0x000000030e00720c */ /* 0x000fe40003f06100 */
[----:B------:R-:W-:Y:S02]  /*2da0*/  IADD3.X R5, PT, PT, RZ, R8, RZ, P2, !PT ;  /* 0x00000008ff057210 */ /* 0x000fe400017fe4ff */
[----:B------:R-:W-:-:S02]  /*2db0*/  ISETP.NE.AND.EX P1, PT, R3, RZ, PT, P1 ;  /* 0x000000ff0300720c */ /* 0x000fc40003f25310 */
[----:B------:R-:W-:Y:S02]  /*2dc0*/  MOV R3, 0x0 ;  /* 0x0000000000037802 */ /* 0x000fe40000000f00 */
[----:B------:R-:W-:Y:S02]  /*2dd0*/  SEL R0, R0, R17, P0 ;  /* 0x0000001100007207 */ /* 0x000fe40000000000 */
[----:B------:R-:W-:Y:S02]  /*2de0*/  SEL R5, R5, R8, P0 ;  /* 0x0000000805057207 */ /* 0x000fe40000000000 */
[----:B------:R-:W-:Y:S02]  /*2df0*/  SEL R0, R0, 0xffffffff, P1 ;  /* 0xffffffff00007807 */ /* 0x000fe40000800000 */
[----:B------:R-:W-:Y:S01]  /*2e00*/  SEL R5, R5, 0xffffffff, P1 ;  /* 0xffffffff05057807 */ /* 0x000fe20000800000 */
[----:B------:R-:W-:Y:S06]  /*2e10*/  RET.REL.NODEC R2 `(_ZN3cub18CUB_300001_SM_10006detail8for_each13static_kernelINS2_12policy_hub_t12policy_500_tElNS2_12op_wrapper_tIlN3tsd10JacobiStepEN6thrust24THRUST_300001_SM_1000_NS17counting_iteratorImNSA_11use_defaultESC_SC_EEEEEEvT0_T1_) ;  /* 0xffffffd002787950 */ /* 0x000fec0003c3ffff */
        .weak           $__internal_1_$__cuda_sm20_rem_u64
        .type           $__internal_1_$__cuda_sm20_rem_u64,@function
        .size           $__internal_1_$__cuda_sm20_rem_u64,(.L_x_49 - $__internal_1_$__cuda_sm20_rem_u64)
$__internal_1_$__cuda_sm20_rem_u64:
[----:B------:R-:W-:Y:S01]  /*2e20*/  IMAD.U32 R18, RZ, RZ, UR20 ;  /* 0x00000014ff127e24 */ /* 0x000fe2000f8e00ff */
[----:B------:R-:W-:-:S05]  /*2e30*/  MOV R19, R3 ;  /* 0x0000000300137202 */ /* 0x000fca0000000f00 */
[----:B------:R-:W0:Y:S08]  /*2e40*/  I2F.U64.RP R18, R18 ;  /* 0x0000001200127312 */ /* 0x000e300000309000 */
[----:B0-----:R-:W0:Y:S02]  /*2e50*/  MUFU.RCP R6, R18 ;  /* 0x0000001200067308 */ /* 0x001e240000001000 */
[----:B0-----:R-:W-:-:S06]  /*2e60*/  VIADD R14, R6, 0x1ffffffe ;  /* 0x1ffffffe060e7836 */ /* 0x001fcc0000000000 */
[----:B------:R-:W0:Y:S02]  /*2e70*/  F2I.U64.TRUNC R14, R14 ;  /* 0x0000000e000e7311 */ /* 0x000e24000020d800 */
[----:B0-----:R-:W-:-:S04]  /*2e80*/  IMAD.WIDE.U32 R8, R14, UR20, RZ ;  /* 0x000000140e087c25 */ /* 0x001fc8000f8e00ff */
[C---:B------:R-:W-:Y:S01]  /*2e90*/  IMAD R9, R14.reuse, R3, R9 ;  /* 0x000000030e097224 */ /* 0x040fe200078e0209 */
[----:B------:R-:W-:Y:S01]  /*2ea0*/  IADD3 R6, P0, PT, RZ, -R8, RZ ;  /* 0x80000008ff067210 */ /* 0x000fe20007f1e0ff */
[----:B------:R-:W-:Y:S02]  /*2eb0*/  IMAD.MOV.U32 R17, RZ, RZ, R14 ;  /* 0x000000ffff117224 */ /* 0x000fe400078e000e */
[----:B------:R-:W-:Y:S02]  /*2ec0*/  IMAD R8, R15, UR20, R9 ;  /* 0x000000140f087c24 */ /* 0x000fe4000f8e0209 */
[----:B------:R-:W-:-:S03]  /*2ed0*/  IMAD.HI.U32 R16, R14, R6, RZ ;  /* 0x000000060e107227 */ /* 0x000fc600078e00ff */
[----:B------:R-:W-:-:S05]  /*2ee0*/  IADD3.X R8, PT, PT, RZ, ~R8, RZ, P0, !PT ;  /* 0x80000008ff087210 */ /* 0x000fca00007fe4ff */
[----:B------:R-:W-:-:S04]  /*2ef0*/  IMAD.WIDE.U32 R16, P0, R14, R8, R16 ;  /* 0x000000080e107225 */ /* 0x000fc80007800010 */
[C---:B------:R-:W-:Y:S02]  /*2f00*/  IMAD R9, R15.reuse, R8, RZ ;  /* 0x000000080f097224 */ /* 0x040fe400078e02ff */
[----:B------:R-:W-:-:S04]  /*2f10*/  IMAD.HI.U32 R16, P1, R15, R6, R16 ;  /* 0x000000060f107227 */ /* 0x000fc80007820010 */
[----:B------:R-:W-:Y:S01]  /*2f20*/  IMAD.HI.U32 R14, R15, R8, RZ ;  /* 0x000000080f0e7227 */ /* 0x000fe200078e00ff */
[----:B------:R-:W-:-:S04]  /*2f30*/  IADD3 R9, P2, PT, R9, R16, RZ ;  /* 0x0000001009097210 */ /* 0x000fc80007f5e0ff */
[----:B------:R-:W-:Y:S01]  /*2f40*/  IADD3.X R17, PT, PT, R14, R15, RZ, P0, !PT ;  /* 0x0000000f0e117210 */ /* 0x000fe200007fe4ff */
[----:B------:R-:W-:-:S03]  /*2f50*/  IMAD.WIDE.U32 R14, R9, UR20, RZ ;  /* 0x00000014090e7c25 */ /* 0x000fc6000f8e00ff */
[----:B------:R-:W-:Y:S01]  /*2f60*/  IADD3.X R17, PT, PT, RZ, RZ, R17, P2, P1 ;  /* 0x000000ffff117210 */ /* 0x000fe200017e2411 */
[----:B------:R-:W-:Y:S01]  /*2f70*/  IMAD R6, R9, R3, R15 ;  /* 0x0000000309067224 */ /* 0x000fe200078e020f */
[----:B------:R-:W-:-:S03]  /*2f80*/  IADD3 R15, P0, PT, RZ, -R14, RZ ;  /* 0x8000000eff0f7210 */ /* 0x000fc60007f1e0ff */
[----:B------:R-:W-:Y:S02]  /*2f90*/  IMAD R6, R17, UR20, R6 ;  /* 0x0000001411067c24 */ /* 0x000fe4000f8e0206 */
[----:B------:R-:W-:-:S04]  /*2fa0*/  IMAD.HI.U32 R8, R9, R15, RZ ;  /* 0x0000000f09087227 */ /* 0x000fc800078e00ff */
[----:B------:R-:W-:-:S04]  /*2fb0*/  IMAD.X R6, RZ, RZ, ~R6, P0 ;  /* 0x000000ffff067224 */ /* 0x000fc800000e0e06 */
[----:B------:R-:W-:-:S04]  /*2fc0*/  IMAD.WIDE.U32 R8, P0, R9, R6, R8 ;  /* 0x0000000609087225 */ /* 0x000fc80007800008 */
[C---:B------:R-:W-:Y:S02]  /*2fd0*/  IMAD R14, R17.reuse, R6, RZ ;  /* 0x00000006110e7224 */ /* 0x040fe400078e02ff */
[----:B------:R-:W-:-:S04]  /*2fe0*/  IMAD.HI.U32 R15, P1, R17, R15, R8 ;  /* 0x0000000f110f7227 */ /* 0x000fc80007820008 */
[----:B------:R-:W-:Y:S01]  /*2ff0*/  IMAD.HI.U32 R6, R17, R6, RZ ;  /* 0x0000000611067227 */ /* 0x000fe200078e00ff */
[----:B------:R-:W-:-:S03]  /*3000*/  IADD3 R15, P2, PT, R14, R15, RZ ;  /* 0x0000000f0e0f7210 */ /* 0x000fc60007f5e0ff */
[----:B------:R-:W-:Y:S01]  /*3010*/  IMAD.MOV.U32 R9, RZ, RZ, RZ ;  /* 0x000000ffff097224 */ /* 0x000fe200078e00ff */
[----:B------:R-:W-:Y:S01]  /*3020*/  IADD3.X R6, PT, PT, R6, R17, RZ, P0, !PT ;  /* 0x0000001106067210 */ /* 0x000fe200007fe4ff */
[----:B------:R-:W-:-:S03]  /*3030*/  IMAD.HI.U32 R8, R15, R0, RZ ;  /* 0x000000000f087227 */ /* 0x000fc600078e00ff */
[----:B------:R-:W-:Y:S01]  /*3040*/  IADD3.X R6, PT, PT, RZ, RZ, R6, P2, P1 ;  /* 0x000000ffff067210 */ /* 0x000fe200017e2406 */
[----:B------:R-:W-:-:S04]  /*3050*/  IMAD.WIDE.U32 R8, R15, R5, R8 ;  /* 0x000000050f087225 */ /* 0x000fc800078e0008 */
[C---:B------:R-:W-:Y:S02]  /*3060*/  IMAD R15, R6.reuse, R5, RZ ;  /* 0x00000005060f7224 */ /* 0x040fe400078e02ff */
[----:B------:R-:W-:-:S04]  /*3070*/  IMAD.HI.U32 R8, P0, R6, R0, R8 ;  /* 0x0000000006087227 */ /* 0x000fc80007800008 */
[----:B------:R-:W-:Y:S01]  /*3080*/  IMAD.HI.U32 R6, R6, R5, RZ ;  /* 0x0000000506067227 */ /* 0x000fe200078e00ff */
[----:B------:R-:W-:-:S04]  /*3090*/  IADD3 R14, P1, PT, R15, R8, RZ ;  /* 0x000000080f0e7210 */ /* 0x000fc80007f3e0ff */
[----:B------:R-:W-:Y:S01]  /*30a0*/  IADD3.X R6, PT, PT, R6, RZ, RZ, P0, !PT ;  /* 0x000000ff06067210 */ /* 0x000fe200007fe4ff */
[----:B------:R-:W-:-:S04]  /*30b0*/  IMAD.WIDE.U32 R8, R14, UR20, RZ ;  /* 0x000000140e087c25 */ /* 0x000fc8000f8e00ff */
[----:B------:R-:W-:Y:S01]  /*30c0*/  IMAD.X R6, RZ, RZ, R6, P1 ;  /* 0x000000ffff067224 */ /* 0x000fe200008e0606 */
[----:B------:R-:W-:Y:S01]  /*30d0*/  IADD3 R8, P1, PT, -R8, R0, RZ ;  /* 0x0000000008087210 */ /* 0x000fe20007f3e1ff */
[----:B------:R-:W-:-:S03]  /*30e0*/  IMAD R9, R14, R3, R9 ;  /* 0x000000030e097224 */ /* 0x000fc600078e0209 */
[----:B------:R-:W-:Y:S01]  /*30f0*/  ISETP.GE.U32.AND P0, PT, R8, UR20, PT ;  /* 0x0000001408007c0c */ /* 0x000fe2000bf06070 */
[----:B------:R-:W-:-:S05]  /*3100*/  IMAD R6, R6, UR20, R9 ;  /* 0x0000001406067c24 */ /* 0x000fca000f8e0209 */
[----:B------:R-:W-:Y:S02]  /*3110*/  IADD3.X R0, PT, PT, ~R6, R5, RZ, P1, !PT ;  /* 0x0000000506007210 */ /* 0x000fe40000ffe5ff */
[----:B------:R-:W-:Y:S02]  /*3120*/  IADD3 R5, P1, PT, R8, -UR20, RZ ;  /* 0x8000001408057c10 */ /* 0x000fe4000ff3e0ff */
[----:B------:R-:W-:-:S03]  /*3130*/  ISETP.GE.U32.AND.EX P0, PT, R0, R3, PT, P0 ;  /* 0x000000030000720c */ /* 0x000fc60003f06100 */
[----:B------:R-:W-:Y:S01]  /*3140*/  IMAD.X R6, R0, 0x1, ~R3, P1 ;  /* 0x0000000100067824 */ /* 0x000fe200008e0e03 */
[----:B------:R-:W-:Y:S02]  /*3150*/  SEL R5, R5, R8, P0 ;  /* 0x0000000805057207 */ /* 0x000fe40000000000 */
[----:B------:R-:W-:Y:S02]  /*3160*/  ISETP.NE.U32.AND P1, PT, RZ, UR20, PT ;  /* 0x00000014ff007c0c */ /* 0x000fe4000bf25070 */
[----:B------:R-:W-:Y:S02]  /*3170*/  SEL R6, R6, R0, P0 ;  /* 0x0000000006067207 */ /* 0x000fe40000000000 */
[----:B------:R-:W-:Y:S02]  /*3180*/  ISETP.GE.U32.AND P0, PT, R5, UR20, PT ;  /* 0x0000001405007c0c */ /* 0x000fe4000bf06070 */
[----:B------:R-:W-:Y:S02]  /*3190*/  ISETP.NE.AND.EX P1, PT, R3, RZ, PT, P1 ;  /* 0x000000ff0300720c */ /* 0x000fe40003f25310 */
[----:B------:R-:W-:Y:S01]  /*31a0*/  ISETP.GE.U32.AND.EX P0, PT, R6, R3, PT, P0 ;  /* 0x000000030600720c */ /* 0x000fe20003f06100 */
[----:B------:R-:W-:Y:S01]  /*31b0*/  HFMA2 R3, -RZ, RZ, 0, 0 ;  /* 0x00000000ff037431 */ /* 0x000fe200000001ff */
[----:B------:R-:W-:-:S04]  /*31c0*/  IADD3 R0, PT, PT, R5, -UR20, RZ ;  /* 0x8000001405007c10 */ /* 0x000fc8000fffe0ff */
[----:B------:R-:W-:-:S04]  /*31d0*/  SEL R0, R0, R5, P0 ;  /* 0x0000000500007207 */ /* 0x000fc80000000000 */
[----:B------:R-:W-:Y:S01]  /*31e0*/  SEL R0, R0, 0xffffffff, P1 ;  /* 0xffffffff00007807 */ /* 0x000fe20000800000 */
[----:B------:R-:W-:Y:S06]  /*31f0*/  RET.REL.NODEC R2 `(_ZN3cub18CUB_300001_SM_10006detail8for_each13static_kernelINS2_12policy_hub_t12policy_500_tElNS2_12op_wrapper_tIlN3tsd10JacobiStepEN6thrust24THRUST_300001_SM_1000_NS17counting_iteratorImNSA_11use_defaultESC_SC_EEEEEEvT0_T1_) ;  /* 0xffffffcc02807950 */ /* 0x000fec0003c3ffff */
.L_x_46:
        /* <DEDUP_REMOVED lines=16> */
.L_x_49:


//--------------------- .text._ZN3cub18CUB_300001_SM_10006detail11EmptyKernelIvEEvv --------------------------
	.section	.text._ZN3cub18CUB_300001_SM_10006detail11EmptyKernelIvEEvv,"ax",@progbits
	.align	128
        .global         _ZN3cub18CUB_300001_SM_10006detail11EmptyKernelIvEEvv
        .type           _ZN3cub18CUB_300001_SM_10006detail11EmptyKernelIvEEvv,@function
        .size           _ZN3cub18CUB_300001_SM_10006detail11EmptyKernelIvEEvv,(.L_x_52 - _ZN3cub18CUB_300001_SM_10006detail11EmptyKernelIvEEvv)
        .other          _ZN3cub18CUB_300001_SM_10006detail11EmptyKernelIvEEvv,@"STO_CUDA_ENTRY STV_DEFAULT"
_ZN3cub18CUB_300001_SM_10006detail11EmptyKernelIvEEvv:
.text._ZN3cub18CUB_300001_SM_10006detail11EmptyKernelIvEEvv:
[----:B------:R-:W-:Y:S01]  /*0000*/  LDC R1, c[0x0][0x37c] ;  /* 0x0000df00ff017b82 */ /* 0x000fe20000000800 */
[----:B------:R-:W-:Y:S05]  /*0010*/  EXIT ;  /* 0x000000000000794d */ /* 0x000fea0003800000 */
.L_x_47:
        /* <DEDUP_REMOVED lines=14> */
.L_x_52:


//--------------------- .nv.shared.reserved.0     --------------------------
	.section	.nv.shared.reserved.0,"aw",@nobits
	.weak		__nv_reservedSMEM_offset_0_alias
	.size		__nv_reservedSMEM_offset_0_alias, 0, 64
	.other		__nv_reservedSMEM_offset_0_alias,@"STO_CUDA_RESERVED_SHARED STV_DEFAULT"
__nv_reservedSMEM_offset_0_alias:
	.zero		0
	.zero		64


//--------------------- .nv.global                --------------------------
	.section	.nv.global,"aw",@nobits
.nv.global:
	.type		_ZN34_INTERNAL_77c9c493_4_k_cu_cae704ae6thrust24THRUST_300001_SM_1000_NS12placeholders2_8E,@object
	.size		_ZN34_INTERNAL_77c9c493_4_k_cu_cae704ae6thrust24THRUST_300001_SM_1000_NS12placeholders2_8E,(_ZN34_INTERNAL_77c9c493_4_k_cu_cae704ae4cuda3std3__436_GLOBAL__N__77c9c493_4_k_cu_cae704ae6ignoreE - _ZN34_INTERNAL_77c9c493_4_k_cu_cae704ae6thrust24THRUST_300001_SM_1000_NS12placeholders2_8E)
_ZN34_INTERNAL_77c9c493_4_k_cu_cae704ae6thrust24THRUST_300001_SM_1000_NS12placeholders2_8E:
	.zero		1
	.type		_ZN34_INTERNAL_77c9c493_4_k_cu_cae704ae4cuda3std3__436_GLOBAL__N__77c9c493_4_k_cu_cae704ae6ignoreE,@object
	.size		_ZN34_INTERNAL_77c9c493_4_k_cu_cae704ae4cuda3std3__436_GLOBAL__N__77c9c493_4_k_cu_cae704ae6ignoreE,(_ZN34_INTERNAL_77c9c493_4_k_cu_cae704ae4cuda3std6ranges3__45__cpo4dataE - _ZN34_INTERNAL_77c9c493_4_k_cu_cae704ae4cuda3std3__436_GLOBAL__N__77c9c493_4_k_cu_cae704ae6ignoreE)
_ZN34_INTERNAL_77c9c493_4_k_cu_cae704ae4cuda3std3__436_GLOBAL__N__77c9c493_4_k_cu_cae704ae6ignoreE:
	.zero		1
	.type		_ZN34_INTERNAL_77c9c493_4_k_cu_cae704ae4cuda3std6ranges3__45__cpo4dataE,@object
	.size		_ZN34_INTERNAL_77c9c493_4_k_cu_cae704ae4cuda3std6ranges3__45__cpo4dataE,(_ZN34_INTERNAL_77c9c493_4_k_cu_cae704ae6thrust24THRUST_300001_SM_1000_NS6system3cpp3parE - _ZN34_INTERNAL_77c9c493_4_k_cu_cae704ae4cuda3std6ranges3__45__cpo4dataE)
_ZN34_INTERNAL_77c9c493_4_k_cu_cae704ae4cuda3std6ranges3__45__cpo4dataE:
	.zero		1
	.type		_ZN34_INTERNAL_77c9c493_4_k_cu_cae704ae6thrust24THRUST_300001_SM_1000_NS6system3cpp3parE,@object
	.size		_ZN34_INTERNAL_77c9c493_4_k_cu_cae704ae6thrust24THRUST_300001_SM_1000_NS6system3cpp3parE,(_ZN34_INTERNAL_77c9c493_4_k_cu_cae704ae4cuda3std3__45__cpo5beginE - _ZN34_INTERNAL_77c9c493_4_k_cu_cae704ae6thrust24THRUST_300001_SM_1000_NS6system3cpp3parE)
_ZN34_INTERNAL_77c9c493_4_k_cu_cae704ae6thrust24THRUST_300001_SM_1000_NS6system3cpp3parE:
	.zero		1
	.type		_ZN34_INTERNAL_77c9c493_4_k_cu_cae704ae4cuda3std3__45__cpo5beginE,@object
	.size		_ZN34_INTERNAL_77c9c493_4_k_cu_cae704ae4cuda3std3__45__cpo5beginE,(_ZN34_INTERNAL_77c9c493_4_k_cu_cae704ae4cuda3std6ranges3__45__cpo5beginE - _ZN34_INTERNAL_77c9c493_4_k_cu_cae704ae4cuda3std3__45__cpo5beginE)
_ZN34_INTERNAL_77c9c493_4_k_cu_cae704ae4cuda3std3__45__cpo5beginE:
	.zero		1
	.type		_ZN34_INTERNAL_77c9c493_4_k_cu_cae704ae4cuda3std6ranges3__45__cpo5beginE,@object
	.size		_ZN34_INTERNAL_77c9c493_4_k_cu_cae704ae4cuda3std6ranges3__45__cpo5beginE,(_ZN34_INTERNAL_77c9c493_4_k_cu_cae704ae6thrust24THRUST_300001_SM_1000_NS6deviceE - _ZN34_INTERNAL_77c9c493_4_k_cu_cae704ae4cuda3std6ranges3__45__cpo5beginE)
_ZN34_INTERNAL_77c9c493_4_k_cu_cae704ae4cuda3std6ranges3__45__cpo5beginE:
	.zero		1
	.type		_ZN34_INTERNAL_77c9c493_4_k_cu_cae704ae6thrust24THRUST_300001_SM_1000_NS6deviceE,@object
	.size		_ZN34_INTERNAL_77c9c493_4_k_cu_cae704ae6thrust24THRUST_300001_SM_1000_NS6deviceE,(_ZN34_INTERNAL_77c9c493_4_k_cu_cae704ae4cuda3std3__47nulloptE - _ZN34_INTERNAL_77c9c493_4_k_cu_cae704ae6thrust24THRUST_300001_SM_1000_NS6deviceE)
_ZN34_INTERNAL_77c9c493_4_k_cu_cae704ae6thrust24THRUST_300001_SM_1000_NS6deviceE:
	.zero		1
	.type		_ZN34_INTERNAL_77c9c493_4_k_cu_cae704ae4cuda3std3__47nulloptE,@object
	.size		_ZN34_INTERNAL_77c9c493_4_k_cu_cae704ae4cuda3std3__47nulloptE,(_ZN34_INTERNAL_77c9c493_4_k_cu_cae704ae4cuda3std6ranges3__45__cpo8distanceE - _ZN34_INTERNAL_77c9c493_4_k_cu_cae704ae4cuda3std3__47nulloptE)
_ZN34_INTERNAL_77c9c493_4_k_cu_cae704ae4cuda3std3__47nulloptE:
	.zero		1
	.type		_ZN34_INTERNAL_77c9c493_4_k_cu_cae704ae4cuda3std6ranges3__45__cpo8distanceE,@object
	.size		_ZN34_INTERNAL_77c9c493_4_k_cu_cae704ae4cuda3std6ranges3__45__cpo8distanceE,(_ZN34_INTERNAL_77c9c493_4_k_cu_cae704ae6thrust24THRUST_300001_SM_1000_NS12placeholders2_4E - _ZN34_INTERNAL_77c9c493_4_k_cu_cae704ae4cuda3std6ranges3__45__cpo8distanceE)
_ZN34_INTERNAL_77c9c493_4_k_cu_cae704ae4cuda3std6ranges3__45__cpo8distanceE:
	.zero		1
	.type		_ZN34_INTERNAL_77c9c493_4_k_cu_cae704ae6thrust24THRUST_300001_SM_1000_NS12placeholders2_4E,@object
	.size		_ZN34_INTERNAL_77c9c493_4_k_cu_cae704ae6thrust24THRUST_300001_SM_1000_NS12placeholders2_4E,(_ZN34_INTERNAL_77c9c493_4_k_cu_cae704ae4cuda3std3__45__cpo6rbeginE - _ZN34_INTERNAL_77c9c493_4_k_cu_cae704ae6thrust24THRUST_300001_SM_1000_NS12placeholders2_4E)
_ZN34_INTERNAL_77c9c493_4_k_cu_cae704ae6thrust24THRUST_300001_SM_1000_NS12placeholders2_4E:
	.zero		1
	.type		_ZN34_INTERNAL_77c9c493_4_k_cu_cae704ae4cuda3std3__45__cpo6rbeginE,@object
	.size		_ZN34_INTERNAL_77c9c493_4_k_cu_cae704ae4cuda3std3__45__cpo6rbeginE,(_ZN34_INTERNAL_77c9c493_4_k_cu_cae704ae4cuda3std6ranges3__45__cpo7advanceE - _ZN34_INTERNAL_77c9c493_4_k_cu_cae704ae4cuda3std3__45__cpo6rbeginE)
_ZN34_INTERNAL_77c9c493_4_k_cu_cae704ae4cuda3std3__45__cpo6rbeginE:
	.zero		1
	.type		_ZN34_INTERNAL_77c9c493_4_k_cu_cae704ae4cuda3std6ranges3__45__cpo7advanceE,@object
	.size		_ZN34_INTERNAL_77c9c493_4_k_cu_cae704ae4cuda3std6ranges3__45__cpo7advanceE,(_ZN34_INTERNAL_77c9c493_4_k_cu_cae704ae6thrust24THRUST_300001_SM_1000_NS12placeholders3_10E - _ZN34_INTERNAL_77c9c493_4_k_cu_cae704ae4cuda3std6ranges3__45__cpo7advanceE)
_ZN34_INTERNAL_77c9c493_4_k_cu_cae704ae4cuda3std6ranges3__45__cpo7advanceE:
	.zero		1
	.type		_ZN34_INTERNAL_77c9c493_4_k_cu_cae704ae6thrust24THRUST_300001_SM_1000_NS12placeholders3_10E,@object
	.size		_ZN34_INTERNAL_77c9c493_4_k_cu_cae704ae6thrust24THRUST_300001_SM_1000_NS12placeholders3_10E,(_ZN34_INTERNAL_77c9c493_4_k_cu_cae704ae4cuda3std3__48in_placeE - _ZN34_INTERNAL_77c9c493_4_k_cu_cae704ae6thrust24THRUST_300001_SM_1000_NS12placeholders3_10E)
_ZN34_INTERNAL_77c9c493_4_k_cu_cae704ae6thrust24THRUST_300001_SM_1000_NS12placeholders3_10E:
	.zero		1
	.type		_ZN34_INTERNAL_77c9c493_4_k_cu_cae704ae4cuda3std3__48in_placeE,@object
	.size		_ZN34_INTERNAL_77c9c493_4_k_cu_cae704ae4cuda3std3__48in_placeE,(_ZN34_INTERNAL_77c9c493_4_k_cu_cae704ae4cuda3std6ranges3__45__cpo4sizeE - _ZN34_INTERNAL_77c9c493_4_k_cu_cae704ae4cuda3std3__48in_placeE)
_ZN34_INTERNAL_77c9c493_4_k_cu_cae704ae4cuda3std3__48in_placeE:
	.zero		1
	.type		_ZN34_INTERNAL_77c9c493_4_k_cu_cae704ae4cuda3std6ranges3__45__cpo4sizeE,@object
	.size		_ZN34_INTERNAL_77c9c493_4_k_cu_cae704ae4cuda3std6ranges3__45__cpo4sizeE,(_ZN34_INTERNAL_77c9c493_4_k_cu_cae704ae6thrust24THRUST_300001_SM_1000_NS12placeholders2_2E - _ZN34_INTERNAL_77c9c493_4_k_cu_cae704ae4cuda3std6ranges3__45__cpo4sizeE)
_ZN34_INTERNAL_77c9c493_4_k_cu_cae704ae4cuda3std6ranges3__45__cpo4sizeE:
	.zero		1
	.type		_ZN34_INTERNAL_77c9c493_4_k_cu_cae704ae6thrust24THRUST_300001_SM_1000_NS12placeholders2_2E,@object
	.size		_ZN34_INTERNAL_77c9c493_4_k_cu_cae704ae6thrust24THRUST_300001_SM_1000_NS12placeholders2_2E,(_ZN34_INTERNAL_77c9c493_4_k_cu_cae704ae4cuda3std3__45__cpo6cbeginE - _ZN34_INTERNAL_77c9c493_4_k_cu_cae704ae6thrust24THRUST_300001_SM_1000_NS12placeholders2_2E)
_ZN34_INTERNAL_77c9c493_4_k_cu_cae704ae6thrust24THRUST_300001_SM_1000_NS12placeholders2_2E:
	.zero		1
	.type		_ZN34_INTERNAL_77c9c493_4_k_cu_cae704ae4cuda3std3__45__cpo6cbeginE,@object
	.size		_ZN34_INTERNAL_77c9c493_4_k_cu_cae704ae4cuda3std3__45__cpo6cbeginE,(_ZN34_INTERNAL_77c9c493_4_k_cu_cae704ae4cuda3std6ranges3__45__cpo6cbeginE - _ZN34_INTERNAL_77c9c493_4_k_cu_cae704ae4cuda3std3__45__cpo6cbeginE)
_ZN34_INTERNAL_77c9c493_4_k_cu_cae704ae4cuda3std3__45__cpo6cbeginE:
	.zero		1
	.type		_ZN34_INTERNAL_77c9c493_4_k_cu_cae704ae4cuda3std6ranges3__45__cpo6cbeginE,@object
	.size		_ZN34_INTERNAL_77c9c493_4_k_cu_cae704ae4cuda3std6ranges3__45__cpo6cbeginE,(_ZN34_INTERNAL_77c9c493_4_k_cu_cae704ae6thrust24THRUST_300001_SM_1000_NS12placeholders2_6E - _ZN34_INTERNAL_77c9c493_4_k_cu_cae704ae4cuda3std6ranges3__45__cpo6cbeginE)
_ZN34_INTERNAL_77c9c493_4_k_cu_cae704ae4cuda3std6ranges3__45__cpo6cbeginE:
	.zero		1
	.type		_ZN34_INTERNAL_77c9c493_4_k_cu_cae704ae6thrust24THRUST_300001_SM_1000_NS12placeholders2_6E,@object
	.size		_ZN34_INTERNAL_77c9c493_4_k_cu_cae704ae6thrust24THRUST_300001_SM_1000_NS12placeholders2_6E,(_ZN34_INTERNAL_77c9c493_4_k_cu_cae704ae4cuda3std3__45__cpo7crbeginE - _ZN34_INTERNAL_77c9c493_4_k_cu_cae704ae6thrust24THRUST_300001_SM_1000_NS12placeholders2_6E)
_ZN34_INTERNAL_77c9c493_4_k_cu_cae704ae6thrust24THRUST_300001_SM_1000_NS12placeholders2_6E:
	.zero		1
	.type		_ZN34_INTERNAL_77c9c493_4_k_cu_cae704ae4cuda3std3__45__cpo7crbeginE,@object
	.size		_ZN34_INTERNAL_77c9c493_4_k_cu_cae704ae4cuda3std3__45__cpo7crbeginE,(_ZN34_INTERNAL_77c9c493_4_k_cu_cae704ae4cuda3std6ranges3__45__cpo4nextE - _ZN34_INTERNAL_77c9c493_4_k_cu_cae704ae4cuda3std3__45__cpo7crbeginE)
_ZN34_INTERNAL_77c9c493_4_k_cu_cae704ae4cuda3std3__45__cpo7crbeginE:
	.zero		1
	.type		_ZN34_INTERNAL_77c9c493_4_k_cu_cae704ae4cuda3std6ranges3__45__cpo4nextE,@object
	.size		_ZN34_INTERNAL_77c9c493_4_k_cu_cae704ae4cuda3std6ranges3__45__cpo4nextE,(_ZN34_INTERNAL_77c9c493_4_k_cu_cae704ae4cuda3std6ranges3__45__cpo4swapE - _ZN34_INTERNAL_77c9c493_4_k_cu_cae704ae4cuda3std6ranges3__45__cpo4nextE)
_ZN34_INTERNAL_77c9c493_4_k_cu_cae704ae4cuda3std6ranges3__45__cpo4nextE:
	.zero		1
	.type		_ZN34_INTERNAL_77c9c493_4_k_cu_cae704ae4cuda3std6ranges3__45__cpo4swapE,@object
	.size		_ZN34_INTERNAL_77c9c493_4_k_cu_cae704ae4cuda3std6ranges3__45__cpo4swapE,(_ZN34_INTERNAL_77c9c493_4_k_cu_cae704ae6thrust24THRUST_300001_SM_1000_NS8cuda_cub10par_nosyncE - _ZN34_INTERNAL_77c9c493_4_k_cu_cae704ae4cuda3std6ranges3__45__cpo4swapE)
_ZN34_INTERNAL_77c9c493_4_k_cu_cae704ae4cuda3std6ranges3__45__cpo4swapE:
	.zero		1
	.type		_ZN34_INTERNAL_77c9c493_4_k_cu_cae704ae6thrust24THRUST_300001_SM_1000_NS8cuda_cub10par_nosyncE,@object
	.size		_ZN34_INTERNAL_77c9c493_4_k_cu_cae704ae6thrust24THRUST_300001_SM_1000_NS8cuda_cub10par_nosyncE,(_ZN34_INTERNAL_77c9c493_4_k_cu_cae704ae6thrust24THRUST_300001_SM_1000_NS3seqE - _ZN34_INTERNAL_77c9c493_4_k_cu_cae704ae6thrust24THRUST_300001_SM_1000_NS8cuda_cub10par_nosyncE)
_ZN34_INTERNAL_77c9c493_4_k_cu_cae704ae6thrust24THRUST_300001_SM_1000_NS8cuda_cub10par_nosyncE:
	.zero		1
	.type		_ZN34_INTERNAL_77c9c493_4_k_cu_cae704ae6thrust24THRUST_300001_SM_1000_NS3seqE,@object
	.size		_ZN34_INTERNAL_77c9c493_4_k_cu_cae704ae6thrust24THRUST_300001_SM_1000_NS3seqE,(_ZN34_INTERNAL_77c9c493_4_k_cu_cae704ae4cuda3std3__420unreachable_sentinelE - _ZN34_INTERNAL_77c9c493_4_k_cu_cae704ae6thrust24THRUST_300001_SM_1000_NS3seqE)
_ZN34_INTERNAL_77c9c493_4_k_cu_cae704ae6thrust24THRUST_300001_SM_1000_NS3seqE:
	.zero		1
	.type		_ZN34_INTERNAL_77c9c493_4_k_cu_cae704ae4cuda3std3__420unreachable_sentinelE,@object
	.size		_ZN34_INTERNAL_77c9c493_4_k_cu_cae704ae4cuda3std3__420unreachable_sentinelE,(_ZN34_INTERNAL_77c9c493_4_k_cu_cae704ae4cuda3std6ranges3__45__cpo5ssizeE - _ZN34_INTERNAL_77c9c493_4_k_cu_cae704ae4cuda3std3__420unreachable_sentinelE)
_ZN34_INTERNAL_77c9c493_4_k_cu_cae704ae4cuda3std3__420unreachable_sentinelE:
	.zero		1
	.type		_ZN34_INTERNAL_77c9c493_4_k_cu_cae704ae4cuda3std6ranges3__45__cpo5ssizeE,@object
	.size		_ZN34_INTERNAL_77c9c493_4_k_cu_cae704ae4cuda3std6ranges3__45__cpo5ssizeE,(_ZN34_INTERNAL_77c9c493_4_k_cu_cae704ae6thrust24THRUST_300001_SM_1000_NS12placeholders2_3E - _ZN34_INTERNAL_77c9c493_4_k_cu_cae704ae4cuda3std6ranges3__45__cpo5ssizeE)
_ZN34_INTERNAL_77c9c493_4_k_cu_cae704ae4cuda3std6ranges3__45__cpo5ssizeE:
	.zero		1
	.type		_ZN34_INTERNAL_77c9c493_4_k_cu_cae704ae6thrust24THRUST_300001_SM_1000_NS12placeholders2_3E,@object
	.size		_ZN34_INTERNAL_77c9c493_4_k_cu_cae704ae6thrust24THRUST_300001_SM_1000_NS12placeholders2_3E,(_ZN34_INTERNAL_77c9c493_4_k_cu_cae704ae4cuda3std3__45__cpo4cendE - _ZN34_INTERNAL_77c9c493_4_k_cu_cae704ae6thrust24THRUST_300001_SM_1000_NS12placeholders2_3E)
_ZN34_INTERNAL_77c9c493_4_k_cu_cae704ae6thrust24THRUST_300001_SM_1000_NS12placeholders2_3E:
	.zero		1
	.type		_ZN34_INTERNAL_77c9c493_4_k_cu_cae704ae4cuda3std3__45__cpo4cendE,@object
	.size		_ZN34_INTERNAL_77c9c493_4_k_cu_cae704ae4cuda3std3__45__cpo4cendE,(_ZN34_INTERNAL_77c9c493_4_k_cu_cae704ae4cuda3std6ranges3__45__cpo4cendE - _ZN34_INTERNAL_77c9c493_4_k_cu_cae704ae4cuda3std3__45__cpo4cendE)
_ZN34_INTERNAL_77c9c493_4_k_cu_cae704ae4cuda3std3__45__cpo4cendE:
	.zero		1
	.type		_ZN34_INTERNAL_77c9c493_4_k_cu_cae704ae4cuda3std6ranges3__45__cpo4cendE,@object
	.size		_ZN34_INTERNAL_77c9c493_4_k_cu_cae704ae4cuda3std6ranges3__45__cpo4cendE,(_ZN34_INTERNAL_77c9c493_4_k_cu_cae704ae6thrust24THRUST_300001_SM_1000_NS12placeholders2_7E - _ZN34_INTERNAL_77c9c493_4_k_cu_cae704ae4cuda3std6ranges3__45__cpo4cendE)
_ZN34_INTERNAL_77c9c493_4_k_cu_cae704ae4cuda3std6ranges3__45__cpo4cendE:
	.zero		1
	.type		_ZN34_INTERNAL_77c9c493_4_k_cu_cae704ae6thrust24THRUST_300001_SM_1000_NS12placeholders2_7E,@object
	.size		_ZN34_INTERNAL_77c9c493_4_k_cu_cae704ae6thrust24THRUST_300001_SM_1000_NS12placeholders2_7E,(_ZN34_INTERNAL_77c9c493_4_k_cu_cae704ae4cuda3std3__45__cpo5crendE - _ZN34_INTERNAL_77c9c493_4_k_cu_cae704ae6thrust24THRUST_300001_SM_1000_NS12placeholders2_7E)
_ZN34_INTERNAL_77c9c493_4_k_cu_cae704ae6thrust24THRUST_300001_SM_1000_NS12placeholders2_7E:
	.zero		1
	.type		_ZN34_INTERNAL_77c9c493_4_k_cu_cae704ae4cuda3std3__45__cpo5crendE,@object
	.size		_ZN34_INTERNAL_77c9c493_4_k_cu_cae704ae4cuda3std3__45__cpo5crendE,(_ZN34_INTERNAL_77c9c493_4_k_cu_cae704ae4cuda3std6ranges3__45__cpo4prevE - _ZN34_INTERNAL_77c9c493_4_k_cu_cae704ae4cuda3std3__45__cpo5crendE)
_ZN34_INTERNAL_77c9c493_4_k_cu_cae704ae4cuda3std3__45__cpo5crendE:
	.zero		1
	.type		_ZN34_INTERNAL_77c9c493_4_k_cu_cae704ae4cuda3std6ranges3__45__cpo4prevE,@object
	.size		_ZN34_INTERNAL_77c9c493_4_k_cu_cae704ae4cuda3std6ranges3__45__cpo4prevE,(_ZN34_INTERNAL_77c9c493_4_k_cu_cae704ae4cuda3std6ranges3__45__cpo9iter_moveE - _ZN34_INTERNAL_77c9c493_4_k_cu_cae704ae4cuda3std6ranges3__45__cpo4prevE)
_ZN34_INTERNAL_77c9c493_4_k_cu_cae704ae4cuda3std6ranges3__45__cpo4prevE:
	.zero		1
	.type		_ZN34_INTERNAL_77c9c493_4_k_cu_cae704ae4cuda3std6ranges3__45__cpo9iter_moveE,@object
	.size		_ZN34_INTERNAL_77c9c493_4_k_cu_cae704ae4cuda3std6ranges3__45__cpo9iter_moveE,(_ZN34_INTERNAL_77c9c493_4_k_cu_cae704ae6thrust24THRUST_300001_SM_1000_NS6system6detail10sequential3seqE - _ZN34_INTERNAL_77c9c493_4_k_cu_cae704ae4cuda3std6ranges3__45__cpo9iter_moveE)
_ZN34_INTERNAL_77c9c493_4_k_cu_cae704ae4cuda3std6ranges3__45__cpo9iter_moveE:
	.zero		1
	.type		_ZN34_INTERNAL_77c9c493_4_k_cu_cae704ae6thrust24THRUST_300001_SM_1000_NS6system6detail10sequential3seqE,@object
	.size		_ZN34_INTERNAL_77c9c493_4_k_cu_cae704ae6thrust24THRUST_300001_SM_1000_NS6system6detail10sequential3seqE,(_ZN34_INTERNAL_77c9c493_4_k_cu_cae704ae6thrust24THRUST_300001_SM_1000_NS12placeholders2_9E - _ZN34_INTERNAL_77c9c493_4_k_cu_cae704ae6thrust24THRUST_300001_SM_1000_NS6system6detail10sequential3seqE)
_ZN34_INTERNAL_77c9c493_4_k_cu_cae704ae6thrust24THRUST_300001_SM_1000_NS6system6detail10sequential3seqE:
	.zero		1
	.type		_ZN34_INTERNAL_77c9c493_4_k_cu_cae704ae6thrust24THRUST_300001_SM_1000_NS12placeholders2_9E,@object
	.size		_ZN34_INTERNAL_77c9c493_4_k_cu_cae704ae6thrust24THRUST_300001_SM_1000_NS12placeholders2_9E,(_ZN34_INTERNAL_77c9c493_4_k_cu_cae704ae4cuda3std3__419piecewise_constructE - _ZN34_INTERNAL_77c9c493_4_k_cu_cae704ae6thrust24THRUST_300001_SM_1000_NS12placeholders2_9E)
_ZN34_INTERNAL_77c9c493_4_k_cu_cae704ae6thrust24THRUST_300001_SM_1000_NS12placeholders2_9E:
	.zero		1
	.type		_ZN34_INTERNAL_77c9c493_4_k_cu_cae704ae4cuda3std3__419piecewise_constructE,@object
	.size		_ZN34_INTERNAL_77c9c493_4_k_cu_cae704ae4cuda3std3__419piecewise_constructE,(_ZN34_INTERNAL_77c9c493_4_k_cu_cae704ae4cuda3std6ranges3__45__cpo5cdataE - _ZN34_INTERNAL_77c9c493_4_k_cu_cae704ae4cuda3std3__419piecewise_constructE)
_ZN34_INTERNAL_77c9c493_4_k_cu_cae704ae4cuda3std3__419piecewise_constructE:
	.zero		1
	.type		_ZN34_INTERNAL_77c9c493_4_k_cu_cae704ae4cuda3std6ranges3__45__cpo5cdataE,@object
	.size		_ZN34_INTERNAL_77c9c493_4_k_cu_cae704ae4cuda3std6ranges3__45__cpo5cdataE,(_ZN34_INTERNAL_77c9c493_4_k_cu_cae704ae6thrust24THRUST_300001_SM_1000_NS12placeholders2_1E - _ZN34_INTERNAL_77c9c493_4_k_cu_cae704ae4cuda3std6ranges3__45__cpo5cdataE)
_ZN34_INTERNAL_77c9c493_4_k_cu_cae704ae4cuda3std6ranges3__45__cpo5cdataE:
	.zero		1
	.type		_ZN34_INTERNAL_77c9c493_4_k_cu_cae704ae6thrust24THRUST_300001_SM_1000_NS12placeholders2_1E,@object
	.size		_ZN34_INTERNAL_77c9c493_4_k_cu_cae704ae6thrust24THRUST_300001_SM_1000_NS12placeholders2_1E,(_ZN34_INTERNAL_77c9c493_4_k_cu_cae704ae4cuda3std3__45__cpo3endE - _ZN34_INTERNAL_77c9c493_4_k_cu_cae704ae6thrust24THRUST_300001_SM_1000_NS12placeholders2_1E)
_ZN34_INTERNAL_77c9c493_4_k_cu_cae704ae6thrust24THRUST_300001_SM_1000_NS12placeholders2_1E:
	.zero		1
	.type		_ZN34_INTERNAL_77c9c493_4_k_cu_cae704ae4cuda3std3__45__cpo3endE,@object
	.size		_ZN34_INTERNAL_77c9c493_4_k_cu_cae704ae4cuda3std3__45__cpo3endE,(_ZN34_INTERNAL_77c9c493_4_k_cu_cae704ae4cuda3std6ranges3__45__cpo3endE - _ZN34_INTERNAL_77c9c493_4_k_cu_cae704ae4cuda3std3__45__cpo3endE)
_ZN34_INTERNAL_77c9c493_4_k_cu_cae704ae4cuda3std3__45__cpo3endE:
	.zero		1
	.type		_ZN34_INTERNAL_77c9c493_4_k_cu_cae704ae4cuda3std6ranges3__45__cpo3endE,@object
	.size		_ZN34_INTERNAL_77c9c493_4_k_cu_cae704ae4cuda3std6ranges3__45__cpo3endE,(_ZN34_INTERNAL_77c9c493_4_k_cu_cae704ae6thrust24THRUST_300001_SM_1000_NS12placeholders2_5E - _ZN34_INTERNAL_77c9c493_4_k_cu_cae704ae4cuda3std6ranges3__45__cpo3endE)
_ZN34_INTERNAL_77c9c493_4_k_cu_cae704ae4cuda3std6ranges3__45__cpo3endE:
	.zero		1
	.type		_ZN34_INTERNAL_77c9c493_4_k_cu_cae704ae6thrust24THRUST_300001_SM_1000_NS12placeholders2_5E,@object
	.size		_ZN34_INTERNAL_77c9c493_4_k_cu_cae704ae6thrust24THRUST_300001_SM_1000_NS12placeholders2_5E,(_ZN34_INTERNAL_77c9c493_4_k_cu_cae704ae4cuda3std3__45__cpo4rendE - _ZN34_INTERNAL_77c9c493_4_k_cu_cae704ae6thrust24THRUST_300001_SM_1000_NS12placeholders2_5E)
_ZN34_INTERNAL_77c9c493_4_k_cu_cae704ae6thrust24THRUST_300001_SM_1000_NS12placeholders2_5E:
	.zero		1
	.type		_ZN34_INTERNAL_77c9c493_4_k_cu_cae704ae4cuda3std3__45__cpo4rendE,@object
	.size		_ZN34_INTERNAL_77c9c493_4_k_cu_cae704ae4cuda3std3__45__cpo4rendE,(_ZN34_INTERNAL_77c9c493_4_k_cu_cae704ae4cuda3std6ranges3__45__cpo9iter_swapE - _ZN34_INTERNAL_77c9c493_4_k_cu_cae704ae4cuda3std3__45__cpo4rendE)
_ZN34_INTERNAL_77c9c493_4_k_cu_cae704ae4cuda3std3__45__cpo4rendE:
	.zero		1
	.type		_ZN34_INTERNAL_77c9c493_4_k_cu_cae704ae4cuda3std6ranges3__45__cpo9iter_swapE,@object
	.size		_ZN34_INTERNAL_77c9c493_4_k_cu_cae704ae4cuda3std6ranges3__45__cpo9iter_swapE,(_ZN34_INTERNAL_77c9c493_4_k_cu_cae704ae4cuda3std3__48unexpectE - _ZN34_INTERNAL_77c9c493_4_k_cu_cae704ae4cuda3std6ranges3__45__cpo9iter_swapE)
_ZN34_INTERNAL_77c9c493_4_k_cu_cae704ae4cuda3std6ranges3__45__cpo9iter_swapE:
	.zero		1
	.type		_ZN34_INTERNAL_77c9c493_4_k_cu_cae704ae4cuda3std3__48unexpectE,@object
	.size		_ZN34_INTERNAL_77c9c493_4_k_cu_cae704ae4cuda3std3__48unexpectE,(_ZN34_INTERNAL_77c9c493_4_k_cu_cae704ae6thrust24THRUST_300001_SM_1000_NS8cuda_cub3parE - _ZN34_INTERNAL_77c9c493_4_k_cu_cae704ae4cuda3std3__48unexpectE)
_ZN34_INTERNAL_77c9c493_4_k_cu_cae704ae4cuda3std3__48unexpectE:
	.zero		1
	.type		_ZN34_INTERNAL_77c9c493_4_k_cu_cae704ae6thrust24THRUST_300001_SM_1000_NS8cuda_cub3parE,@object
	.size		_ZN34_INTERNAL_77c9c493_4_k_cu_cae704ae6thrust24THRUST_300001_SM_1000_NS8cuda_cub3parE,(.L_29 - _ZN34_INTERNAL_77c9c493_4_k_cu_cae704ae6thrust24THRUST_300001_SM_1000_NS8cuda_cub3parE)
_ZN34_INTERNAL_77c9c493_4_k_cu_cae704ae6thrust24THRUST_300001_SM_1000_NS8cuda_cub3parE:
	.zero		1
.L_29:


//--------------------- .nv.constant0._ZN3cub18CUB_300001_SM_10006detail8for_each13static_kernelINS2_12policy_hub_t12policy_500_tEmN6thrust24THRUST_300001_SM_1000_NS8cuda_cub20__uninitialized_fill7functorINS7_10device_ptrIfEEfEEEEvT0_T1_ --------------------------
	.section	.nv.constant0._ZN3cub18CUB_300001_SM_10006detail8for_each13static_kernelINS2_12policy_hub_t12policy_500_tEmN6thrust24THRUST_300001_SM_1000_NS8cuda_cub20__uninitialized_fill7functorINS7_10device_ptrIfEEfEEEEvT0_T1_,"a",@progbits
	.sectionflags	@""
	.align	4
.nv.constant0._ZN3cub18CUB_300001_SM_10006detail8for_each13static_kernelINS2_12policy_hub_t12policy_500_tEmN6thrust24THRUST_300001_SM_1000_NS8cuda_cub20__uninitialized_fill7functorINS7_10device_ptrIfEEfEEEEvT0_T1_:
	.zero		920


//--------------------- .nv.constant0._ZN3cub18CUB_300001_SM_10006detail8for_each13static_kernelINS2_12policy_hub_t12policy_500_tElNS2_12op_wrapper_tIlN3tsd10JacobiStepEN6thrust24THRUST_300001_SM_1000_NS17counting_iteratorImNSA_11use_defaultESC_SC_EEEEEEvT0_T1_ --------------------------
	.section	.nv.constant0._ZN3cub18CUB_300001_SM_10006detail8for_each13static_kernelINS2_12policy_hub_t12policy_500_tElNS2_12op_wrapper_tIlN3tsd10JacobiStepEN6thrust24THRUST_300001_SM_1000_NS17counting_iteratorImNSA_11use_defaultESC_SC_EEEEEEvT0_T1_,"a",@progbits
	.sectionflags	@""
	.align	4
.nv.constant0._ZN3cub18CUB_300001_SM_10006detail8for_each13static_kernelINS2_12policy_hub_t12policy_500_tElNS2_12op_wrapper_tIlN3tsd10JacobiStepEN6thrust24THRUST_300001_SM_1000_NS17counting_iteratorImNSA_11use_defaultESC_SC_EEEEEEvT0_T1_:
	.zero		952


//--------------------- .nv.constant0._ZN3cub18CUB_300001_SM_10006detail11EmptyKernelIvEEvv --------------------------
	.section	.nv.constant0._ZN3cub18CUB_300001_SM_10006detail11EmptyKernelIvEEvv,"a",@progbits
	.sectionflags	@""
	.align	4
.nv.constant0._ZN3cub18CUB_300001_SM_10006detail11EmptyKernelIvEEvv:
	.zero		896


//--------------------- SYMBOLS --------------------------

	.type		.nv.reservedSmem.offset0,@object
	.size		.nv.reservedSmem.offset0,0x4
